def attn_fwd(
    Q,
    K,
    V,
    Out,
    Lse,
    sm_scale,
    stride_qz,
    stride_qh,
    stride_qm,
    stride_qk,
    stride_kz,
    stride_kh,
    stride_kn,
    stride_kk,
    stride_vz,
    stride_vh,
    stride_vn,
    stride_vk,
    stride_oz,
    stride_oh,
    stride_om,
    stride_ok,
    seqlen_q,
    seqlen_k,
    BLOCK_M: tl.constexpr,
    BLOCK_N: tl.constexpr,
    HEAD_DIM: tl.constexpr,
    CAUSAL: tl.constexpr,
):
    start_m = tl.program_id(0)
    off_hz = tl.program_id(1)
    q_off = off_hz * stride_qh
    k_off = off_hz * stride_kh
    v_off = off_hz * stride_vh
    offs_m = start_m * BLOCK_M + tl.arange(0, BLOCK_M)
    offs_d = tl.arange(0, HEAD_DIM)
    offs_n = tl.arange(0, BLOCK_N)
    q_ptrs = Q + q_off + offs_m[:, None] * stride_qm + offs_d[None, :] * stride_qk
    k_ptrs = K + k_off + offs_d[:, None] * stride_kk + offs_n[None, :] * stride_kn
    v_ptrs = V + v_off + offs_n[:, None] * stride_vn + offs_d[None, :] * stride_vk
    m_i = tl.full([BLOCK_M], float("-inf"), dtype=tl.float32)
    l_i = tl.zeros([BLOCK_M], dtype=tl.float32) + 1.0
    acc = tl.zeros([BLOCK_M, HEAD_DIM], dtype=tl.float32)
    q = tl.load(q_ptrs)
    acc, l_i, m_i = _attn_fwd_inner(
        acc,
        l_i,
        m_i,
        q,
        k_ptrs,
        v_ptrs,
        sm_scale,
        stride_kn,
        stride_vn,
        start_m,
        seqlen_k,
        BLOCK_M,
        BLOCK_N,
        HEAD_DIM,
        CAUSAL,
    )
    acc = acc / l_i[:, None]
    lse = m_i + tl.math.log2(l_i) / 1.4426950408889634
    o_ptrs = (
        Out
        + off_hz * stride_oh
        + offs_m[:, None] * stride_om
        + offs_d[None, :] * stride_ok
    )
    tl.store(o_ptrs, acc.to(Out.dtype.element_ty))
    tl.store(Lse + off_hz * seqlen_q + offs_m, lse)

# config = {"BLOCK_M": 128, "BLOCK_N": 16, "HEAD_DIM": 128, "arch": "sm_100", "causal": false, "dtype": "bf16", "num_stages": 2, "num_warps": 4}
# arch = sm_100


// ===== COMPILED SASS (sm_100a) =====

	.target	sm_100a

	.elftype	@"ET_EXEC"


//--------------------- .note.nv.tkinfo           --------------------------
	.section	.note.nv.tkinfo,"",@"SHT_NOTE"
	.sectionflags	@"SHF_NOTE_NV_TKINFO"
	.tkinfo
        /*0018*/ 	.word	0x00000081
        /*0030*/ 	.string	""
        /*0030*/ 	.string	"ptxas-blackwell"
        /*0030*/ 	.string	"Cuda compilation tools, release 12.9, V12.9.86"
        /*0030*/ 	.string	"Build cuda_12.9.r12.9/compiler.36037853_0"
        /*0030*/ 	.string	"-v  -suppress-debug-info  -lineinfo  -arch sm_100a "



//--------------------- .note.nv.cuver            --------------------------
	.section	.note.nv.cuver,"",@"SHT_NOTE"
	.sectionflags	@"SHF_NOTE_NV_CUVER"
        /*0018*/ 	.short	0x0001
        /*001a*/ 	.short	0x0064
        /*001c*/ 	.short	0x0001
        /*001e*/ 	.short	0x0000
        /*0020*/ 	.short	0x0001
        /*0022*/ 	.short	0x0000


//--------------------- .nv.info                  --------------------------
	.section	.nv.info,"",@"SHT_CUDA_INFO"
	.align	4


	//----- nvinfo : EIATTR_REGCOUNT
	.align		4
        /*0000*/ 	.byte	0x04, 0x2f
        /*0002*/ 	.short	(.L_5 - .L_4)
	.align		4
.L_4:
        /*0004*/ 	.word	index@(attn_fwd)
        /*0008*/ 	.word	0x000000ff


	//----- nvinfo : EIATTR_FRAME_SIZE
	.align		4
.L_5:
        /*000c*/ 	.byte	0x04, 0x11
        /*000e*/ 	.short	(.L_7 - .L_6)
	.align		4
.L_6:
        /*0010*/ 	.word	index@($__internal_2_$__cuda_sm10x_tcgen05_guardrail_trap_unallocated_columns_being_dealloced)
        /*0014*/ 	.word	0x00000010


	//----- nvinfo : EIATTR_FRAME_SIZE
	.align		4
.L_7:
        /*0018*/ 	.byte	0x04, 0x11
        /*001a*/ 	.short	(.L_9 - .L_8)
	.align		4
.L_8:
        /*001c*/ 	.word	index@($__internal_1_$__cuda_sm10x_tcgen05_guardrail_trap_phase_invalid_during_alloc)
        /*0020*/ 	.word	0x00000010


	//----- nvinfo : EIATTR_FRAME_SIZE
	.align		4
.L_9:
        /*0024*/ 	.byte	0x04, 0x11
        /*0026*/ 	.short	(.L_11 - .L_10)
	.align		4
.L_10:
        /*0028*/ 	.word	index@($__internal_0_$__cuda_sm10x_tcgen05_guardrail_trap_col_being_dealloced_not_returned_by_alloc)
        /*002c*/ 	.word	0x00000010


	//----- nvinfo : EIATTR_FRAME_SIZE
	.align		4
.L_11:
        /*0030*/ 	.byte	0x04, 0x11
        /*0032*/ 	.short	(.L_13 - .L_12)
	.align		4
.L_12:
        /*0034*/ 	.word	index@(attn_fwd)
        /*0038*/ 	.word	0x00000010


	//----- nvinfo : EIATTR_MIN_STACK_SIZE
	.align		4
.L_13:
        /*003c*/ 	.byte	0x04, 0x12
        /*003e*/ 	.short	(.L_15 - .L_14)
	.align		4
.L_14:
        /*0040*/ 	.word	index@(attn_fwd)
        /*0044*/ 	.word	0x00000010
.L_15:


//--------------------- .nv.info.attn_fwd         --------------------------
	.section	.nv.info.attn_fwd,"",@"SHT_CUDA_INFO"
	.sectionflags	@""
	.align	4


	//----- nvinfo : EIATTR_CUDA_API_VERSION
	.align		4
        /*0000*/ 	.byte	0x04, 0x37
        /*0002*/ 	.short	(.L_17 - .L_16)
.L_16:
        /*0004*/ 	.word	0x00000081


	//----- nvinfo : EIATTR_KPARAM_INFO
	.align		4
.L_17:
        /*0008*/ 	.byte	0x04, 0x17
        /*000a*/ 	.short	(.L_19 - .L_18)
.L_18:
        /*000c*/ 	.word	0x00000000
        /*0010*/ 	.short	0x0019
        /*0012*/ 	.short	0x0080
        /*0014*/ 	.byte	0x00, 0xf4, 0x21, 0x00


	//----- nvinfo : EIATTR_KPARAM_INFO
	.align		4
.L_19:
        /*0018*/ 	.byte	0x04, 0x17
        /*001a*/ 	.short	(.L_21 - .L_20)
.L_20:
        /*001c*/ 	.word	0x00000000
        /*0020*/ 	.short	0x0018
        /*0022*/ 	.short	0x0078
        /*0024*/ 	.byte	0x00, 0xf4, 0x21, 0x00


	//----- nvinfo : EIATTR_KPARAM_INFO
	.align		4
.L_21:
        /*0028*/ 	.byte	0x04, 0x17
        /*002a*/ 	.short	(.L_23 - .L_22)
.L_22:
        /*002c*/ 	.word	0x00000000
        /*0030*/ 	.short	0x0017
        /*0032*/ 	.short	0x0070
        /*0034*/ 	.byte	0x00, 0xf0, 0x11, 0x00


	//----- nvinfo : EIATTR_KPARAM_INFO
	.align		4
.L_23:
        /*0038*/ 	.byte	0x04, 0x17
        /*003a*/ 	.short	(.L_25 - .L_24)
.L_24:
        /*003c*/ 	.word	0x00000000
        /*0040*/ 	.short	0x0016
        /*0042*/ 	.short	0x006c
        /*0044*/ 	.byte	0x00, 0xf0, 0x11, 0x00


	//----- nvinfo : EIATTR_KPARAM_INFO
	.align		4
.L_25:
        /*0048*/ 	.byte	0x04, 0x17
        /*004a*/ 	.short	(.L_27 - .L_26)
.L_26:
        /*004c*/ 	.word	0x00000000
        /*0050*/ 	.short	0x0015
        /*0052*/ 	.short	0x0068
        /*0054*/ 	.byte	0x00, 0xf0, 0x11, 0x00


	//----- nvinfo : EIATTR_KPARAM_INFO
	.align		4
.L_27:
        /*0058*/ 	.byte	0x04, 0x17
        /*005a*/ 	.short	(.L_29 - .L_28)
.L_28:
        /*005c*/ 	.word	0x00000000
        /*0060*/ 	.short	0x0014
        /*0062*/ 	.short	0x0064
        /*0064*/ 	.byte	0x00, 0xf0, 0x11, 0x00


	//----- nvinfo : EIATTR_KPARAM_INFO
	.align		4
.L_29:
        /*0068*/ 	.byte	0x04, 0x17
        /*006a*/ 	.short	(.L_31 - .L_30)
.L_30:
        /*006c*/ 	.word	0x00000000
        /*0070*/ 	.short	0x0013
        /*0072*/ 	.short	0x0060
        /*0074*/ 	.byte	0x00, 0xf0, 0x11, 0x00


	//----- nvinfo : EIATTR_KPARAM_INFO
	.align		4
.L_31:
        /*0078*/ 	.byte	0x04, 0x17
        /*007a*/ 	.short	(.L_33 - .L_32)
.L_32:
        /*007c*/ 	.word	0x00000000
        /*0080*/ 	.short	0x0012
        /*0082*/ 	.short	0x005c
        /*0084*/ 	.byte	0x00, 0xf0, 0x11, 0x00


	//----- nvinfo : EIATTR_KPARAM_INFO
	.align		4
.L_33:
        /*0088*/ 	.byte	0x04, 0x17
        /*008a*/ 	.short	(.L_35 - .L_34)
.L_34:
        /*008c*/ 	.word	0x00000000
        /*0090*/ 	.short	0x0011
        /*0092*/ 	.short	0x0058
        /*0094*/ 	.byte	0x00, 0xf0, 0x11, 0x00


	//----- nvinfo : EIATTR_KPARAM_INFO
	.align		4
.L_35:
        /*0098*/ 	.byte	0x04, 0x17
        /*009a*/ 	.short	(.L_37 - .L_36)
.L_36:
        /*009c*/ 	.word	0x00000000
        /*00a0*/ 	.short	0x0010
        /*00a2*/ 	.short	0x0054
        /*00a4*/ 	.byte	0x00, 0xf0, 0x11, 0x00


	//----- nvinfo : EIATTR_KPARAM_INFO
	.align		4
.L_37:
        /*00a8*/ 	.byte	0x04, 0x17
        /*00aa*/ 	.short	(.L_39 - .L_38)
.L_38:
        /*00ac*/ 	.word	0x00000000
        /*00b0*/ 	.short	0x000f
        /*00b2*/ 	.short	0x0050
        /*00b4*/ 	.byte	0x00, 0xf0, 0x11, 0x00


	//----- nvinfo : EIATTR_KPARAM_INFO
	.align		4
.L_39:
        /*00b8*/ 	.byte	0x04, 0x17
        /*00ba*/ 	.short	(.L_41 - .L_40)
.L_40:
        /*00bc*/ 	.word	0x00000000
        /*00c0*/ 	.short	0x000e
        /*00c2*/ 	.short	0x004c
        /*00c4*/ 	.byte	0x00, 0xf0, 0x11, 0x00


	//----- nvinfo : EIATTR_KPARAM_INFO
	.align		4
.L_41:
        /*00c8*/ 	.byte	0x04, 0x17
        /*00ca*/ 	.short	(.L_43 - .L_42)
.L_42:
        /*00cc*/ 	.word	0x00000000
        /*00d0*/ 	.short	0x000d
        /*00d2*/ 	.short	0x0048
        /*00d4*/ 	.byte	0x00, 0xf0, 0x11, 0x00


	//----- nvinfo : EIATTR_KPARAM_INFO
	.align		4
.L_43:
        /*00d8*/ 	.byte	0x04, 0x17
        /*00da*/ 	.short	(.L_45 - .L_44)
.L_44:
        /*00dc*/ 	.word	0x00000000
        /*00e0*/ 	.short	0x000c
        /*00e2*/ 	.short	0x0044
        /*00e4*/ 	.byte	0x00, 0xf0, 0x11, 0x00


	//----- nvinfo : EIATTR_KPARAM_INFO
	.align		4
.L_45:
        /*00e8*/ 	.byte	0x04, 0x17
        /*00ea*/ 	.short	(.L_47 - .L_46)
.L_46:
        /*00ec*/ 	.word	0x00000000
        /*00f0*/ 	.short	0x000b
        /*00f2*/ 	.short	0x0040
        /*00f4*/ 	.byte	0x00, 0xf0, 0x11, 0x00


	//----- nvinfo : EIATTR_KPARAM_INFO
	.align		4
.L_47:
        /*00f8*/ 	.byte	0x04, 0x17
        /*00fa*/ 	.short	(.L_49 - .L_48)
.L_48:
        /*00fc*/ 	.word	0x00000000
        /*0100*/ 	.short	0x000a
        /*0102*/ 	.short	0x003c
        /*0104*/ 	.byte	0x00, 0xf0, 0x11, 0x00


	//----- nvinfo : EIATTR_KPARAM_INFO
	.align		4
.L_49:
        /*0108*/ 	.byte	0x04, 0x17
        /*010a*/ 	.short	(.L_51 - .L_50)
.L_50:
        /*010c*/ 	.word	0x00000000
        /*0110*/ 	.short	0x0009
        /*0112*/ 	.short	0x0038
        /*0114*/ 	.byte	0x00, 0xf0, 0x11, 0x00


	//----- nvinfo : EIATTR_KPARAM_INFO
	.align		4
.L_51:
        /*0118*/ 	.byte	0x04, 0x17
        /*011a*/ 	.short	(.L_53 - .L_52)
.L_52:
        /*011c*/ 	.word	0x00000000
        /*0120*/ 	.short	0x0008
        /*0122*/ 	.short	0x0034
        /*0124*/ 	.byte	0x00, 0xf0, 0x11, 0x00


	//----- nvinfo : EIATTR_KPARAM_INFO
	.align		4
.L_53:
        /*0128*/ 	.byte	0x04, 0x17
        /*012a*/ 	.short	(.L_55 - .L_54)
.L_54:
        /*012c*/ 	.word	0x00000000
        /*0130*/ 	.short	0x0007
        /*0132*/ 	.short	0x0030
        /*0134*/ 	.byte	0x00, 0xf0, 0x11, 0x00


	//----- nvinfo : EIATTR_KPARAM_INFO
	.align		4
.L_55:
        /*0138*/ 	.byte	0x04, 0x17
        /*013a*/ 	.short	(.L_57 - .L_56)
.L_56:
        /*013c*/ 	.word	0x00000000
        /*0140*/ 	.short	0x0006
        /*0142*/ 	.short	0x002c
        /*0144*/ 	.byte	0x00, 0xf0, 0x11, 0x00


	//----- nvinfo : EIATTR_KPARAM_INFO
	.align		4
.L_57:
        /*0148*/ 	.byte	0x04, 0x17
        /*014a*/ 	.short	(.L_59 - .L_58)
.L_58:
        /*014c*/ 	.word	0x00000000
        /*0150*/ 	.short	0x0005
        /*0152*/ 	.short	0x0028
        /*0154*/ 	.byte	0x00, 0xf0, 0x11, 0x00


	//----- nvinfo : EIATTR_KPARAM_INFO
	.align		4
.L_59:
        /*0158*/ 	.byte	0x04, 0x17
        /*015a*/ 	.short	(.L_61 - .L_60)
.L_60:
        /*015c*/ 	.word	0x00000000
        /*0160*/ 	.short	0x0004
        /*0162*/ 	.short	0x0020
        /*0164*/ 	.byte	0x00, 0xf4, 0x21, 0x00


	//----- nvinfo : EIATTR_KPARAM_INFO
	.align		4
.L_61:
        /*0168*/ 	.byte	0x04, 0x17
        /*016a*/ 	.short	(.L_63 - .L_62)
.L_62:
        /*016c*/ 	.word	0x00000000
        /*0170*/ 	.short	0x0003
        /*0172*/ 	.short	0x0018
        /*0174*/ 	.byte	0x00, 0xf4, 0x21, 0x00


	//----- nvinfo : EIATTR_KPARAM_INFO
	.align		4
.L_63:
        /*0178*/ 	.byte	0x04, 0x17
        /*017a*/ 	.short	(.L_65 - .L_64)
.L_64:
        /*017c*/ 	.word	0x00000000
        /*0180*/ 	.short	0x0002
        /*0182*/ 	.short	0x0010
        /*0184*/ 	.byte	0x00, 0xf4, 0x21, 0x00


	//----- nvinfo : EIATTR_KPARAM_INFO
	.align		4
.L_65:
        /*0188*/ 	.byte	0x04, 0x17
        /*018a*/ 	.short	(.L_67 - .L_66)
.L_66:
        /*018c*/ 	.word	0x00000000
        /*0190*/ 	.short	0x0001
        /*0192*/ 	.short	0x0008
        /*0194*/ 	.byte	0x00, 0xf4, 0x21, 0x00


	//----- nvinfo : EIATTR_KPARAM_INFO
	.align		4
.L_67:
        /*0198*/ 	.byte	0x04, 0x17
        /*019a*/ 	.short	(.L_69 - .L_68)
.L_68:
        /*019c*/ 	.word	0x00000000
        /*01a0*/ 	.short	0x0000
        /*01a2*/ 	.short	0x0000
        /*01a4*/ 	.byte	0x00, 0xf4, 0x21, 0x00


	//----- nvinfo : EIATTR_AT_ENTRY_FRAGMENTS
	.align		4
.L_69:
        /*01a8*/ 	.byte	0x04, 0x4f
        /*01aa*/ 	.short	(.L_71 - .L_70)


	//   ....[0]....
.L_70:
        /*01ac*/ 	.word	0x00000004


	//----- nvinfo : EIATTR_RESERVED_SMEM_USED
	.align		4
.L_71:
        /*01b0*/ 	.byte	0x01, 0x41
	.zero		2


	//----- nvinfo : EIATTR_SPARSE_MMA_MASK
	.align		4
        /*01b4*/ 	.byte	0x03, 0x50
        /*01b6*/ 	.short	0x0000


	//----- nvinfo : EIATTR_TCGEN05_1CTA_USED
	.align		4
        /*01b8*/ 	.byte	0x01, 0x51
	.zero		2


	//----- nvinfo : EIATTR_MAXREG_COUNT
	.align		4
        /*01bc*/ 	.byte	0x03, 0x1b
        /*01be*/ 	.short	0x00ff


	//----- nvinfo : EIATTR_NUM_BARRIERS
	.align		4
        /*01c0*/ 	.byte	0x02, 0x4c
        /*01c2*/ 	.byte	0x01
	.zero		1


	//----- nvinfo : EIATTR_ANNOTATIONS
	.align		4
        /*01c4*/ 	.byte	0x04, 0x55
        /*01c6*/ 	.short	(.L_73 - .L_72)


	//   ....[0]....
.L_72:
        /*01c8*/ 	.word	0x00000001
        /*01cc*/ 	.byte	0xf0, 0x04, 0x00, 0x00, 0x01, 0x00, 0x00, 0x00, 0xf0, 0x0d, 0x00, 0x00, 0x01, 0x00, 0x00, 0x00
        /*01dc*/ 	.byte	0x60, 0x0f, 0x00, 0x00, 0x01, 0x00, 0x00, 0x00, 0x60, 0x19, 0x00, 0x00, 0x01, 0x00, 0x00, 0x00
        /*01ec*/ 	.byte	0x90, 0x19, 0x00, 0x00, 0x01, 0x00, 0x00, 0x00, 0x50, 0x2b, 0x00, 0x00, 0x01, 0x00, 0x00, 0x00
        /*01fc*/ 	.byte	0x80, 0x2c, 0x00, 0x00, 0x01, 0x00, 0x00, 0x00, 0xb0, 0x2c, 0x00, 0x00


	//----- nvinfo : EIATTR_INT_WARP_WIDE_INSTR_OFFSETS
	.align		4
.L_73:
        /*0208*/ 	.byte	0x04, 0x31
        /*020a*/ 	.short	(.L_75 - .L_74)


	//   ....[0]....
.L_74:
        /*020c*/ 	.word	0x00002d20


	//   ....[1]....
        /*0210*/ 	.word	0x00002d50


	//   ....[2]....
        /*0214*/ 	.word	0x00003d90


	//   ....[3]....
        /*0218*/ 	.word	0x00004040


	//   ....[4]....
        /*021c*/ 	.word	0x00006090


	//   ....[5]....
        /*0220*/ 	.word	0x0000c240


	//   ....[6]....
        /*0224*/ 	.word	0x0000c290


	//----- nvinfo : EIATTR_COOP_GROUP_MASK_REGIDS
	.align		4
.L_75:
        /*0228*/ 	.byte	0x04, 0x29
        /*022a*/ 	.short	(.L_77 - .L_76)


	//   ....[0]....
.L_76:
        /*022c*/ 	.word	0xffffffff


	//   ....[1]....
        /*0230*/ 	.word	0xffffffff


	//   ....[2]....
        /*0234*/ 	.word	0xffffffff


	//   ....[3]....
        /*0238*/ 	.word	0xffffffff


	//----- nvinfo : EIATTR_COOP_GROUP_INSTR_OFFSETS
	.align		4
.L_77:
        /*023c*/ 	.byte	0x04, 0x28
        /*023e*/ 	.short	(.L_79 - .L_78)


	//   ....[0]....
.L_78:
        /*0240*/ 	.word	0x00000060


	//   ....[1]....
        /*0244*/ 	.word	0x00000320


	//   ....[2]....
        /*0248*/ 	.word	0x0000c0d0


	//   ....[3]....
        /*024c*/ 	.word	0x0000c340


	//----- nvinfo : EIATTR_VRC_CTA_INIT_COUNT
	.align		4
.L_79:
        /*0250*/ 	.byte	0x02, 0x4a
        /*0252*/ 	.byte	0x80
	.zero		1


	//----- nvinfo : EIATTR_MBARRIER_INSTR_OFFSETS
	.align		4
        /*0254*/ 	.byte	0x04, 0x39
        /*0256*/ 	.short	(.L_81 - .L_80)


	//   ....[0]....
.L_80:
        /*0258*/ 	.word	0x00003960
        /*025c*/ 	.word	0x000000ff
        /*0260*/ 	.word	0x00000000
        /*0264*/ 	.short	0x0100
        /*0266*/ 	.byte	0x08
	.zero		1


	//   ....[1]....
        /*0268*/ 	.word	0x00003f40
        /*026c*/ 	.word	0x000000ff
        /*0270*/ 	.word	0x0000b008
        /*0274*/ 	.short	0x0100
        /*0276*/ 	.byte	0x10
	.zero		1


	//   ....[2]....
        /*0278*/ 	.word	0x000044d0
        /*027c*/ 	.word	0x000000ff
        /*0280*/ 	.word	0x00009000
        /*0284*/ 	.short	0x0100
        /*0286*/ 	.byte	0x10
	.zero		1


	//   ....[3]....
        /*0288*/ 	.word	0x000048c0
        /*028c*/ 	.word	0x000000ff
        /*0290*/ 	.word	0x00009000
        /*0294*/ 	.short	0x010a
        /*0296*/ 	.byte	0x10
	.zero		1


	//   ....[4]....
        /*0298*/ 	.word	0x00004910
        /*029c*/ 	.word	0x000000ff
        /*02a0*/ 	.word	0x00009000
        /*02a4*/ 	.short	0x0108
        /*02a6*/ 	.byte	0x10
	.zero		1


	//   ....[5]....
        /*02a8*/ 	.word	0x000061d0
        /*02ac*/ 	.word	0x000000ff
        /*02b0*/ 	.word	0x0000b010
        /*02b4*/ 	.short	0x0100
        /*02b6*/ 	.byte	0x10
	.zero		1


	//   ....[6]....
        /*02b8*/ 	.word	0x000063f0
        /*02bc*/ 	.word	0x000000ff
        /*02c0*/ 	.word	0x0000b010
        /*02c4*/ 	.short	0x010a
        /*02c6*/ 	.byte	0x10
	.zero		1


	//   ....[7]....
        /*02c8*/ 	.word	0x00006460
        /*02cc*/ 	.word	0x000000ff
        /*02d0*/ 	.word	0x0000b010
        /*02d4*/ 	.short	0x0108
        /*02d6*/ 	.byte	0x10
	.zero		1


	//   ....[8]....
        /*02d8*/ 	.word	0x00006480
        /*02dc*/ 	.word	0x000000ff
        /*02e0*/ 	.word	0x00000000
        /*02e4*/ 	.short	0x010a
        /*02e6*/ 	.byte	0x08
	.zero		1


	//   ....[9]....
        /*02e8*/ 	.word	0x00007960
        /*02ec*/ 	.word	0x000000ff
        /*02f0*/ 	.word	0x00000000
        /*02f4*/ 	.short	0x010a
        /*02f6*/ 	.byte	0x08
	.zero		1


	//   ....[10]....
        /*02f8*/ 	.word	0x00007ad0
        /*02fc*/ 	.word	0x000000ff
        /*0300*/ 	.word	0x0000b000
        /*0304*/ 	.short	0x0108
        /*0306*/ 	.byte	0x10
	.zero		1


	//   ....[11]....
        /*0308*/ 	.word	0x00007ba0
        /*030c*/ 	.word	0x000000ff
        /*0310*/ 	.word	0x0000b008
        /*0314*/ 	.short	0x0108
        /*0316*/ 	.byte	0x10
	.zero		1


	//   ....[12]....
        /*0318*/ 	.word	0x0000c360
        /*031c*/ 	.word	0x000000ff
        /*0320*/ 	.word	0x00009000
        /*0324*/ 	.short	0x010a
        /*0326*/ 	.byte	0x10
	.zero		1


	//   ....[13]....
        /*0328*/ 	.word	0x0000c390
        /*032c*/ 	.word	0x000000ff
        /*0330*/ 	.word	0x0000b010
        /*0334*/ 	.short	0x010a
        /*0336*/ 	.byte	0x10
	.zero		1


	//   ....[14]....
        /*0338*/ 	.word	0x0000c3c0
        /*033c*/ 	.word	0x000000ff
        /*0340*/ 	.word	0x00000000
        /*0344*/ 	.short	0x010a
        /*0346*/ 	.byte	0x08
	.zero		1


	//   ....[15]....
        /*0348*/ 	.word	0x0000c3f0
        /*034c*/ 	.word	0x000000ff
        /*0350*/ 	.word	0x00000000
        /*0354*/ 	.short	0x010a
        /*0356*/ 	.byte	0x08
	.zero		1


	//----- nvinfo : EIATTR_NUM_MBARRIERS
	.align		4
.L_81:
        /*0358*/ 	.byte	0x03, 0x38
        /*035a*/ 	.short	0xffff


	//----- nvinfo : EIATTR_EXIT_INSTR_OFFSETS
	.align		4
        /*035c*/ 	.byte	0x04, 0x1c
        /*035e*/ 	.short	(.L_83 - .L_82)


	//   ....[0]....
.L_82:
        /*0360*/ 	.word	0x0000c350


	//----- nvinfo : EIATTR_REQNTID
	.align		4
.L_83:
        /*0364*/ 	.byte	0x04, 0x10
        /*0366*/ 	.short	(.L_85 - .L_84)
.L_84:
        /*0368*/ 	.word	0x00000080
        /*036c*/ 	.word	0x00000001
        /*0370*/ 	.word	0x00000001


	//----- nvinfo : EIATTR_CRS_STACK_SIZE
	.align		4
.L_85:
        /*0374*/ 	.byte	0x04, 0x1e
        /*0376*/ 	.short	(.L_87 - .L_86)
.L_86:
        /*0378*/ 	.word	0x00000000


	//----- nvinfo : EIATTR_CBANK_PARAM_SIZE
	.align		4
.L_87:
        /*037c*/ 	.byte	0x03, 0x19
        /*037e*/ 	.short	0x0088


	//----- nvinfo : EIATTR_PARAM_CBANK
	.align		4
        /*0380*/ 	.byte	0x04, 0x0a
        /*0382*/ 	.short	(.L_89 - .L_88)
	.align		4
.L_88:
        /*0384*/ 	.word	index@(.nv.constant0.attn_fwd)
        /*0388*/ 	.short	0x0380
        /*038a*/ 	.short	0x0088


	//----- nvinfo : EIATTR_SW_WAR
	.align		4
.L_89:
        /*038c*/ 	.byte	0x04, 0x36
        /*038e*/ 	.short	(.L_91 - .L_90)
.L_90:
        /*0390*/ 	.word	0x00000008
.L_91:


//--------------------- .nv.compat                --------------------------
	.section	.nv.compat,"",@"SHT_CUDA_COMPAT_INFO"
	.align	4
        /*0000*/ 	.byte	0x02, 0x02, 0x02, 0x00, 0x02, 0x05, 0x05, 0x00, 0x02, 0x03, 0x00, 0x00, 0x02, 0x06, 0x01, 0x00


//--------------------- .nv.callgraph             --------------------------
	.section	.nv.callgraph,"",@"SHT_CUDA_CALLGRAPH"
	.align	4
	.sectionentsize	8
	.align		4
        /*0000*/ 	.word	0x00000000
	.align		4
        /*0004*/ 	.word	0xffffffff
	.align		4
        /*0008*/ 	.word	0x00000000
	.align		4
        /*000c*/ 	.word	0xfffffffe
	.align		4
        /*0010*/ 	.word	0x00000000
	.align		4
        /*0014*/ 	.word	0xfffffffd
	.align		4
        /*0018*/ 	.word	0x00000000
	.align		4
        /*001c*/ 	.word	0xfffffffc


//--------------------- .nv.constant4             --------------------------
	.section	.nv.constant4,"a",@progbits
	.align	8
	.align		8
.nv.constant4:
        /*0000*/ 	.dword	_$_str


//--------------------- .text.attn_fwd            --------------------------
	.section	.text.attn_fwd,"ax",@progbits
	.align	128
        .global         attn_fwd
        .type           attn_fwd,@function
        .size           attn_fwd,(.L_x_28 - attn_fwd)
        .other          attn_fwd,@"STO_CUDA_ENTRY STV_DEFAULT"
attn_fwd:
.text.attn_fwd:
[----:B------:R-:W0:Y:S01]  /*0000*/  LDC R1, c[0x0][0x37c] ;  /* 0x0000df00ff017b82 */ /* 0x000e220000000800 */
[----:B------:R-:W1:Y:S01]  /*0010*/  S2R R0, SR_TID.X ;  /* 0x0000000000007919 */ /* 0x000e620000002100 */
[----:B0-----:R-:W-:Y:S02]  /*0020*/  IADD3 R1, PT, PT, R1, -0x10, RZ ;  /* 0xfffffff001017810 */ /* 0x001fe40007ffe0ff */
[----:B-1----:R-:W-:-:S13]  /*0030*/  ISETP.GE.U32.AND P0, PT, R0, 0x20, PT ;  /* 0x000000200000780c */ /* 0x002fda0003f06070 */
[----:B------:R-:W-:Y:S05]  /*0040*/  @P0 BRA `(.L_x_0) ;  /* 0x0000000000b80947 */ /* 0x000fea0003800000 */
[----:B------:R-:W0:Y:S01]  /*0050*/  S2UR UR6, SR_CgaCtaId ;  /* 0x00000000000679c3 */ /* 0x000e220000008800 */
[----:B------:R-:W-:Y:S01]  /*0060*/  NOP ;  /* 0x0000000000007918 */ /* 0x000fe20000000000 */
[----:B------:R-:W-:Y:S02]  /*0070*/  UMOV UR4, 0x40 ;  /* 0x0000004000047882 */ /* 0x000fe40000000000 */
[----:B0-----:R-:W-:-:S09]  /*0080*/  ULEA UR4, UR6, UR4, 0x18 ;  /* 0x0000000406047291 */ /* 0x001fd2000f8ec0ff */
[----:B------:R-:W0:Y:S01]  /*0090*/  LDS.U8 R0, [UR4] ;  /* 0x00000004ff007984 */ /* 0x000e220008000000 */
[----:B------:R-:W-:Y:S02]  /*00a0*/  UMOV UR4, 0x400 ;  /* 0x0000040000047882 */ /* 0x000fe40000000000 */
[----:B------:R-:W-:Y:S01]  /*00b0*/  ULEA UR4, UR6, UR4, 0x18 ;  /* 0x0000000406047291 */ /* 0x000fe2000f8ec0ff */
[----:B0-----:R-:W-:-:S13]  /*00c0*/  ISETP.NE.AND P1, PT, R0, RZ, PT ;  /* 0x000000ff0000720c */ /* 0x001fda0003f25270 */
[----:B------:R-:W-:Y:S05]  /*00d0*/  @P1 BRA `(.L_x_1) ;  /* 0x00000000007c1947 */ /* 0x000fea0003800000 */
[----:B------:R-:W-:-:S13]  /*00e0*/  ELECT P1, URZ, PT ;  /* 0x0000000000ff782f */ /* 0x000fda0003820000 */
[----:B------:R-:W-:Y:S05]  /*00f0*/  @!P1 BRA `(.L_x_2) ;  /* 0x0000000000849947 */ /* 0x000fea0003800000 */
[----:B------:R-:W-:Y:S01]  /*0100*/  UMOV UR5, 0x8 ;  /* 0x0000000800057882 */ /* 0x000fe20000000000 */
[----:B------:R-:W-:Y:S01]  /*0110*/  HFMA2 R4, -RZ, RZ, 0, 5.9604644775390625e-08 ;  /* 0x00000001ff047431 */ /* 0x000fe200000001ff */
[----:B------:R-:W-:-:S03]  /*0120*/  MOV R5, 0xff ;  /* 0x000000ff00057802 */ /* 0x000fc60000000f00 */
[----:B------:R-:W-:Y:S04]  /*0130*/  DEPBAR.LE SB0, 0x36 ;  /* 0x00008d800000791a */ /* 0x000fe80000000000 */
[----:B------:R-:W0:Y:S02]  /*0140*/  UTCATOMSWS.FIND_AND_SET.ALIGN UP0, UR5, UR5 ;  /* 0x00000005000575e3 */ /* 0x000e240008000800 */
[----:B0-----:R-:W-:-:S04]  /*0150*/  PLOP3.LUT P1, PT, PT, PT, UP0, 0x80, 0x8 ;  /* 0x000000000008781c */ /* 0x001fc80003f2f008 */
[----:B------:R-:W-:-:S04]  /*0160*/  SEL R0, RZ, 0xffffffff, !P1 ;  /* 0xffffffffff007807 */ /* 0x000fc80004800000 */
[----:B------:R-:W-:Y:S02]  /*0170*/  ISETP.NE.AND P1, PT, R0, RZ, PT ;  /* 0x000000ff0000720c */ /* 0x000fe40003f25270 */
[----:B------:R-:W-:-:S11]  /*0180*/  MOV R0, UR5 ;  /* 0x0000000500007c02 */ /* 0x000fd60008000f00 */
[----:B------:R-:W-:Y:S05]  /*0190*/  @P1 BRA `(.L_x_3) ;  /* 0x0000000000241947 */ /* 0x000fea0003800000 */
.L_x_4:
[----:B------:R-:W-:Y:S05]  /*01a0*/  NANOSLEEP 0x64 ;  /* 0x000000640000795d */ /* 0x000fea0003800000 */
[----:B------:R-:W-:-:S05]  /*01b0*/  UMOV UR5, 0x8 ;  /* 0x0000000800057882 */ /* 0x000fca0000000000 */
[----:B------:R-:W-:Y:S04]  /*01c0*/  DEPBAR.LE SB0, 0x36 ;  /* 0x00008d800000791a */ /* 0x000fe80000000000 */
[----:B------:R-:W0:Y:S02]  /*01d0*/  UTCATOMSWS.FIND_AND_SET.ALIGN UP0, UR5, UR5 ;  /* 0x00000005000575e3 */ /* 0x000e240008000800 */
[----:B0-----:R-:W-:-:S04]  /*01e0*/  PLOP3.LUT P1, PT, PT, PT, UP0, 0x80, 0x8 ;  /* 0x000000000008781c */ /* 0x001fc80003f2f008 */
[----:B------:R-:W-:-:S04]  /*01f0*/  SEL R0, RZ, 0xffffffff, !P1 ;  /* 0xffffffffff007807 */ /* 0x000fc80004800000 */
[----:B------:R-:W-:Y:S02]  /*0200*/  ISETP.NE.AND P1, PT, R0, RZ, PT ;  /* 0x000000ff0000720c */ /* 0x000fe40003f25270 */
[----:B------:R-:W-:-:S11]  /*0210*/  MOV R0, UR5 ;  /* 0x0000000500007c02 */ /* 0x000fd60008000f00 */
[----:B------:R-:W-:Y:S05]  /*0220*/  @!P1 BRA `(.L_x_4) ;  /* 0xfffffffc00dc9947 */ /* 0x000fea000383ffff */
.L_x_3:
[----:B------:R-:W-:Y:S01]  /*0230*/  IADD3 R3, PT, PT, R0, 0x10, RZ ;  /* 0x0000001000037810 */ /* 0x000fe20007ffe0ff */
[----:B------:R-:W-:Y:S01]  /*0240*/  UMOV UR5, 0x50 ;  /* 0x0000005000057882 */ /* 0x000fe20000000000 */
[----:B------:R-:W-:Y:S01]  /*0250*/  SHF.L.U32 R2, R5, R0, RZ ;  /* 0x0000000005027219 */ /* 0x000fe200000006ff */
[----:B------:R-:W-:Y:S01]  /*0260*/  ULEA UR5, UR6, UR5, 0x18 ;  /* 0x0000000506057291 */ /* 0x000fe2000f8ec0ff */
[----:B------:R-:W-:Y:S02]  /*0270*/  SHF.L.U32 R3, R4, R3, RZ ;  /* 0x0000000304037219 */ /* 0x000fe400000006ff */
[----:B------:R-:W-:Y:S02]  /*0280*/  SHF.L.U32 R0, R0, 0x5, RZ ;  /* 0x0000000500007819 */ /* 0x000fe400000006ff */
[----:B------:R-:W-:-:S05]  /*0290*/  LOP3.LUT R2, R3, R2, RZ, 0xfc, !PT ;  /* 0x0000000203027212 */ /* 0x000fca00078efcff */
[----:B------:R0:W-:Y:S04]  /*02a0*/  ATOMS.OR RZ, [UR5], R2 ;  /* 0x00000002ffff798c */ /* 0x0001e8000b000005 */
[----:B------:R0:W-:Y:S01]  /*02b0*/  STS [UR4], R0 ;  /* 0x00000000ff007988 */ /* 0x0001e20008000804 */
[----:B------:R-:W-:Y:S05]  /*02c0*/  BRA `(.L_x_2) ;  /* 0x0000000000107947 */ /* 0x000fea0003800000 */
.L_x_1:
[----:B------:R-:W-:Y:S02]  /*02d0*/  MOV R0, 0xffffffff ;  /* 0xffffffff00007802 */ /* 0x000fe40000000f00 */
[----:B------:R-:W-:-:S03]  /*02e0*/  MOV R2, 0x310 ;  /* 0x0000031000027802 */ /* 0x000fc60000000f00 */
[----:B------:R0:W-:Y:S04]  /*02f0*/  STS [UR4], R0 ;  /* 0x00000000ff007988 */ /* 0x0001e80008000804 */
[----:B0-----:R-:W-:Y:S05]  /*0300*/  CALL.REL.NOINC `($__internal_1_$__cuda_sm10x_tcgen05_guardrail_trap_phase_invalid_during_alloc) ;  /* 0x000000c000507944 */ /* 0x001fea0003c00000 */
.L_x_2:
[----:B------:R-:W-:Y:S05]  /*0310*/  WARPSYNC.ALL ;  /* 0x0000000000007948 */ /* 0x000fea0003800000 */
[----:B------:R-:W-:Y:S01]  /*0320*/  NOP ;  /* 0x0000000000007918 */ /* 0x000fe20000000000 */
.L_x_0:
[----:B0-----:R-:W0:Y:S01]  /*0330*/  S2R R0, SR_TID.X ;  /* 0x0000000000007919 */ /* 0x001e220000002100 */
[----:B------:R-:W1:Y:S01]  /*0340*/  S2UR UR17, SR_CTAID.Y ;  /* 0x00000000001179c3 */ /* 0x000e620000002600 */
[----:B------:R-:W1:Y:S01]  /*0350*/  LDCU.64 UR4, c[0x0][0x3b0] ;  /* 0x00007600ff0477ac */ /* 0x000e620008000a00 */
[----:B------:R-:W2:Y:S01]  /*0360*/  S2R R252, SR_CTAID.X ;  /* 0x0000000000fc7919 */ /* 0x000ea20000002500 */
[----:B------:R-:W-:Y:S01]  /*0370*/  UMOV UR16, 0x400 ;  /* 0x0000040000107882 */ /* 0x000fe20000000000 */
[----:B------:R-:W3:Y:S04]  /*0380*/  LDCU.64 UR30, c[0x0][0x358] ;  /* 0x00006b00ff1e77ac */ /* 0x000ee80008000a00 */
[----:B------:R-:W4:Y:S01]  /*0390*/  S2UR UR8, SR_CgaCtaId ;  /* 0x00000000000879c3 */ /* 0x000f220000008800 */
[----:B------:R-:W0:Y:S07]  /*03a0*/  LDCU.64 UR6, c[0x0][0x3b0] ;  /* 0x00007600ff0677ac */ /* 0x000e2e0008000a00 */
[----:B------:R-:W3:Y:S01]  /*03b0*/  LDC.64 R4, c[0x0][0x380] ;  /* 0x0000e000ff047b82 */ /* 0x000ee20000000a00 */
[----:B-1----:R-:W-:-:S07]  /*03c0*/  UIMAD UR4, UR17, UR4, URZ ;  /* 0x00000004110472a4 */ /* 0x002fce000f8e02ff */
[----:B------:R-:W1:Y:S01]  /*03d0*/  LDC.64 R250, c[0x0][0x380] ;  /* 0x0000e000fffa7b82 */ /* 0x000e620000000a00 */
[----:B------:R-:W-:Y:S02]  /*03e0*/  USHF.L.U32 UR9, UR4, 0x1, URZ ;  /* 0x0000000104097899 */ /* 0x000fe400080006ff */
[----:B0-----:R-:W-:Y:S01]  /*03f0*/  UIMAD UR6, UR17, UR6, URZ ;  /* 0x00000006110672a4 */ /* 0x001fe2000f8e02ff */
[----:B------:R-:W-:Y:S01]  /*0400*/  LOP3.LUT R0, R0, 0x7f, RZ, 0xc0, !PT ;  /* 0x0000007f00007812 */ /* 0x000fe200078ec0ff */
[----:B----4-:R-:W-:-:S03]  /*0410*/  ULEA UR16, UR8, UR16, 0x18 ;  /* 0x0000001008107291 */ /* 0x010fc6000f8ec0ff */
[----:B--2---:R-:W-:Y:S02]  /*0420*/  LEA R252, R252, R0, 0x7 ;  /* 0x00000000fcfc7211 */ /* 0x004fe400078e38ff */
[----:B------:R-:W0:Y:S03]  /*0430*/  LDC R0, c[0x0][0x3b8] ;  /* 0x0000ee00ff007b82 */ /* 0x000e260000000800 */
[----:B------:R-:W-:Y:S01]  /*0440*/  IMAD R2, R252, UR5, RZ ;  /* 0x00000005fc027c24 */ /* 0x000fe2000f8e02ff */
[----:B------:R-:W-:-:S03]  /*0450*/  UIMAD.WIDE UR4, UR4, 0x2, URZ ;  /* 0x00000002040478a5 */ /* 0x000fc6000f8e02ff */
[C---:B------:R-:W-:Y:S01]  /*0460*/  IMAD.HI R6, R2.reuse, 0x2, RZ ;  /* 0x0000000202067827 */ /* 0x040fe200078e02ff */
[----:B------:R-:W-:-:S04]  /*0470*/  SHF.L.U32 R3, R2, 0x1, RZ ;  /* 0x0000000102037819 */ /* 0x000fc800000006ff */
[----:B---3--:R-:W-:Y:S01]  /*0480*/  IADD3 R2, P2, P1, R3, UR9, R4 ;  /* 0x0000000903027c10 */ /* 0x008fe2000f95e004 */
[----:B------:R-:W-:Y:S01]  /*0490*/  IMAD R4, R252, UR7, RZ ;  /* 0x00000007fc047c24 */ /* 0x000fe2000f8e02ff */
[----:B------:R-:W-:Y:S02]  /*04a0*/  USHF.L.U32 UR7, UR6, 0x1, URZ ;  /* 0x0000000106077899 */ /* 0x000fe400080006ff */
[----:B------:R-:W-:Y:S01]  /*04b0*/  IADD3.X R3, PT, PT, R6, UR5, R5, P2, P1 ;  /* 0x0000000506037c10 */ /* 0x000fe200097e2405 */
[----:B------:R-:W-:Y:S01]  /*04c0*/  BAR.SYNC.DEFER_BLOCKING 0x0 ;  /* 0x0000000000007b1d */ /* 0x000fe20000010000 */
[----:B------:R-:W-:-:S05]  /*04d0*/  SHF.L.U32 R5, R4, 0x1, RZ ;  /* 0x0000000104057819 */ /* 0x000fca00000006ff */
[----:B------:R-:W2:Y:S04]  /*04e0*/  LDS R6, [UR16] ;  /* 0x00000010ff067984 */ /* 0x000ea80008000800 */
[----:B--2---:R2:W-:Y:S01]  /*04f0*/  STL [R1], R6 ;  /* 0x0000000601007387 */ /* 0x0045e20000100800 */
[----:B------:R-:W-:Y:S06]  /*0500*/  BAR.SYNC.DEFER_BLOCKING 0x0 ;  /* 0x0000000000007b1d */ /* 0x000fec0000010000 */
[----:B--2---:R2:W3:Y:S01]  /*0510*/  LDG.E.U16 R6, desc[UR30][R2.64] ;  /* 0x0000001e02067981 */ /* 0x0044e2000c1e1500 */
[----:B------:R-:W-:Y:S01]  /*0520*/  UIMAD.WIDE UR4, UR6, 0x2, URZ ;  /* 0x00000002060478a5 */ /* 0x000fe2000f8e02ff */
[----:B-1----:R-:W-:Y:S01]  /*0530*/  IADD3 R250, P1, P2, R5, UR7, R250 ;  /* 0x0000000705fa7c10 */ /* 0x002fe2000fa3e0fa */
[----:B------:R-:W-:Y:S01]  /*0540*/  IMAD.HI R4, R4, 0x2, RZ ;  /* 0x0000000204047827 */ /* 0x000fe200078e02ff */
[----:B0-----:R-:W-:-:S02]  /*0550*/  LEA R53, R0, R0, 0x4 ;  /* 0x0000000000357211 */ /* 0x001fc400078e20ff */
[CC--:B------:R-:W-:Y:S01]  /*0560*/  LEA R78, P4, R0.reuse, R250.reuse, 0x4 ;  /* 0x000000fa004e7211 */ /* 0x0c0fe200078820ff */
[----:B------:R-:W-:Y:S01]  /*0570*/  IMAD R5, R0, 0x82, RZ ;  /* 0x0000008200057824 */ /* 0x000fe200078e02ff */
[----:B------:R-:W-:Y:S01]  /*0580*/  IADD3.X R4, PT, PT, R4, UR5, R251, P1, P2 ;  /* 0x0000000504047c10 */ /* 0x000fe20008fe44fb */
[C---:B------:R-:W-:Y:S01]  /*0590*/  IMAD R7, R0.reuse, 0x90, RZ ;  /* 0x0000009000077824 */ /* 0x040fe200078e02ff */
[C---:B--2---:R-:W-:Y:S01]  /*05a0*/  SHF.L.U32 R3, R0.reuse, 0x3, RZ ;  /* 0x0000000300037819 */ /* 0x044fe200000006ff */
[C---:B------:R-:W-:Y:S01]  /*05b0*/  IMAD R9, R0.reuse, 0x92, RZ ;  /* 0x0000009200097824 */ /* 0x040fe200078e02ff */
[-C--:B------:R-:W-:Y:S01]  /*05c0*/  IADD3 RZ, P3, PT, R5, R250.reuse, RZ ;  /* 0x000000fa05ff7210 */ /* 0x080fe20007f7e0ff */
[C---:B------:R-:W-:Y:S01]  /*05d0*/  IMAD R11, R0.reuse, 0x84, RZ ;  /* 0x00000084000b7824 */ /* 0x040fe200078e02ff */
[C---:B------:R-:W-:Y:S01]  /*05e0*/  SHF.L.U32 R5, R0.reuse, 0x4, RZ ;  /* 0x0000000400057819 */ /* 0x040fe200000006ff */
[C---:B------:R-:W-:Y:S01]  /*05f0*/  IMAD R13, R0.reuse, 0x86, RZ ;  /* 0x00000086000d7824 */ /* 0x040fe200078e02ff */
[C---:B------:R-:W-:Y:S01]  /*0600*/  LEA R80, P5, R0.reuse, R250, 0x5 ;  /* 0x000000fa00507211 */ /* 0x040fe200078a28ff */
[C---:B------:R-:W-:Y:S01]  /*0610*/  IMAD R67, R0.reuse, 0x48, RZ ;  /* 0x0000004800437824 */ /* 0x040fe200078e02ff */
[-C--:B------:R-:W-:Y:S01]  /*0620*/  LEA.HI.X.SX32 R79, R3, R4.reuse, 0x1, P4 ;  /* 0x00000004034f7211 */ /* 0x080fe200020f0eff */
[C---:B------:R-:W-:Y:S01]  /*0630*/  IMAD R15, R0.reuse, 0x88, RZ ;  /* 0x00000088000f7824 */ /* 0x040fe200078e02ff */
[----:B------:R-:W-:Y:S01]  /*0640*/  LEA.HI.X.SX32 R81, R5, R4, 0x1, P5 ;  /* 0x0000000405517211 */ /* 0x000fe200028f0eff */
[C---:B------:R-:W-:Y:S01]  /*0650*/  IMAD R17, R0.reuse, 0x50, RZ ;  /* 0x0000005000117824 */ /* 0x040fe200078e02ff */
[-C--:B------:R-:W-:Y:S01]  /*0660*/  IADD3 RZ, P1, PT, R7, R250.reuse, RZ ;  /* 0x000000fa07ff7210 */ /* 0x080fe20007f3e0ff */
[----:B------:R0:W2:Y:S01]  /*0670*/  LDG.E.U16 R38, desc[UR30][R78.64] ;  /* 0x0000001e4e267981 */ /* 0x0000a2000c1e1500 */
[-C--:B------:R-:W-:Y:S01]  /*0680*/  IADD3 RZ, P2, PT, R9, R250.reuse, RZ ;  /* 0x000000fa09ff7210 */ /* 0x080fe20007f5e0ff */
[C---:B------:R-:W-:Y:S01]  /*0690*/  IMAD R19, R0.reuse, 0xa0, RZ ;  /* 0x000000a000137824 */ /* 0x040fe200078e02ff */
[C---:B------:R-:W-:Y:S01]  /*06a0*/  SHF.L.U32 R7, R0.reuse, 0x5, RZ ;  /* 0x0000000500077819 */ /* 0x040fe200000006ff */
[C---:B------:R-:W-:Y:S01]  /*06b0*/  IMAD R21, R0.reuse, 0xb0, RZ ;  /* 0x000000b000157824 */ /* 0x040fe200078e02ff */
[CC--:B------:R-:W-:Y:S01]  /*06c0*/  LEA R2, P6, R0.reuse, R250.reuse, 0x6 ;  /* 0x000000fa00027211 */ /* 0x0c0fe200078c30ff */
[C---:B------:R-:W-:Y:S01]  /*06d0*/  IMAD R147, R0.reuse, 0x58, RZ ;  /* 0x0000005800937824 */ /* 0x040fe200078e02ff */
[-C--:B------:R-:W-:Y:S01]  /*06e0*/  IADD3 RZ, P5, PT, R11, R250.reuse, RZ ;  /* 0x000000fa0bff7210 */ /* 0x080fe20007fbe0ff */
[C---:B------:R-:W-:Y:S01]  /*06f0*/  IMAD R11, R0.reuse, 0xa, RZ ;  /* 0x0000000a000b7824 */ /* 0x040fe200078e02ff */
[C---:B------:R-:W-:Y:S01]  /*0700*/  SHF.L.U32 R9, R0.reuse, 0x6, RZ ;  /* 0x0000000600097819 */ /* 0x040fe200000006ff */
[C---:B------:R-:W-:Y:S01]  /*0710*/  IMAD R23, R0.reuse, 0x30, RZ ;  /* 0x0000003000177824 */ /* 0x040fe200078e02ff */
[C---:B------:R-:W-:Y:S01]  /*0720*/  LEA RZ, P4, R0.reuse, R250, 0x7 ;  /* 0x000000fa00ff7211 */ /* 0x040fe200078838ff */
[C---:B------:R-:W-:Y:S01]  /*0730*/  IMAD R143, R0.reuse, 0x18, RZ ;  /* 0x00000018008f7824 */ /* 0x040fe200078e02ff */
[----:B------:R-:W-:Y:S01]  /*0740*/  LEA.HI.X.SX32 R3, R7, R4, 0x1, P6 ;  /* 0x0000000407037211 */ /* 0x000fe200030f0eff */
[C---:B------:R-:W-:Y:S01]  /*0750*/  IMAD R25, R0.reuse, 0x60, RZ ;  /* 0x0000006000197824 */ /* 0x040fe200078e02ff */
[----:B------:R-:W-:Y:S01]  /*0760*/  IADD3 RZ, P6, PT, R13, R250, RZ ;  /* 0x000000fa0dff7210 */ /* 0x000fe20007fde0ff */
[C---:B------:R-:W-:Y:S01]  /*0770*/  IMAD R13, R0.reuse, 0x14, RZ ;  /* 0x00000014000d7824 */ /* 0x040fe200078e02ff */
[-C--:B------:R-:W-:Y:S01]  /*0780*/  LEA.HI.X.SX32 R5, R9, R4.reuse, 0x1, P4 ;  /* 0x0000000409057211 */ /* 0x080fe200020f0eff */
[C---:B------:R-:W-:Y:S01]  /*0790*/  IMAD R27, R0.reuse, 0xc0, RZ ;  /* 0x000000c0001b7824 */ /* 0x040fe200078e02ff */
[----:B------:R-:W-:Y:S01]  /*07a0*/  LEA.HI.X.SX32 R7, R67, R4, 0x1, P1 ;  /* 0x0000000443077211 */ /* 0x000fe200008f0eff */
[C---:B------:R-:W-:Y:S01]  /*07b0*/  IMAD R29, R0.reuse, 0xd0, RZ ;  /* 0x000000d0001d7824 */ /* 0x040fe200078e02ff */
[C---:B------:R-:W-:Y:S01]  /*07c0*/  LEA R9, R0.reuse, R0, 0x2 ;  /* 0x0000000000097211 */ /* 0x040fe200078e10ff */
[C---:B------:R-:W-:Y:S01]  /*07d0*/  IMAD R91, R0.reuse, 0x68, RZ ;  /* 0x00000068005b7824 */ /* 0x040fe200078e02ff */
[-C--:B------:R-:W-:Y:S01]  /*07e0*/  IADD3 R8, P1, PT, R11, R250.reuse, RZ ;  /* 0x000000fa0b087210 */ /* 0x080fe20007f3e0ff */
[C---:B------:R-:W-:Y:S01]  /*07f0*/  IMAD R31, R0.reuse, 0x38, RZ ;  /* 0x00000038001f7824 */ /* 0x040fe200078e02ff */
[----:B------:R-:W-:Y:S01]  /*0800*/  IADD3 RZ, P4, PT, R15, R250, RZ ;  /* 0x000000fa0fff7210 */ /* 0x000fe20007f9e0ff */
[C---:B------:R-:W-:Y:S01]  /*0810*/  IMAD R15, R0.reuse, 0x28, RZ ;  /* 0x00000028000f7824 */ /* 0x040fe200078e02ff */
[----:B------:R-:W-:Y:S01]  /*0820*/  LEA.HI.X.SX32 R9, R9, R4, 0x1, P1 ;  /* 0x0000000409097211 */ /* 0x000fe200008f0eff */
[C---:B------:R-:W-:Y:S01]  /*0830*/  IMAD R171, R0.reuse, 0x1c, RZ ;  /* 0x0000001c00ab7824 */ /* 0x040fe200078e02ff */
[----:B------:R-:W-:Y:S01]  /*0840*/  IADD3 R10, P1, PT, R13, R250, RZ ;  /* 0x000000fa0d0a7210 */ /* 0x000fe20007f3e0ff */
[C---:B------:R-:W-:Y:S01]  /*0850*/  IMAD R33, R0.reuse, 0x70, RZ ;  /* 0x0000007000217824 */ /* 0x040fe200078e02ff */
[C---:B------:R-:W-:Y:S01]  /*0860*/  LEA R51, R0.reuse, R0, 0x3 ;  /* 0x0000000000337211 */ /* 0x040fe200078e18ff */
[C---:B------:R-:W-:Y:S01]  /*0870*/  IMAD R35, R0.reuse, 0xe0, RZ ;  /* 0x000000e000237824 */ /* 0x040fe200078e02ff */
[----:B------:R-:W-:Y:S01]  /*0880*/  LEA.HI.X.SX32 R11, R11, R4, 0x1, P1 ;  /* 0x000000040b0b7211 */ /* 0x000fe200008f0eff */
[C---:B------:R-:W-:Y:S01]  /*0890*/  IMAD R99, R0.reuse, 0xf0, RZ ;  /* 0x000000f000637824 */ /* 0x040fe200078e02ff */
[----:B------:R-:W-:Y:S01]  /*08a0*/  IADD3 R12, P1, PT, R15, R250, RZ ;  /* 0x000000fa0f0c7210 */ /* 0x000fe20007f3e0ff */
[C---:B------:R-:W-:Y:S01]  /*08b0*/  IMAD R149, R0.reuse, 0x78, RZ ;  /* 0x0000007800957824 */ /* 0x040fe200078e02ff */
[C---:B------:R-:W-:Y:S01]  /*08c0*/  SHF.L.U32 R83, R0.reuse, 0x1, RZ ;  /* 0x0000000100537819 */ /* 0x040fe200000006ff */
[----:B------:R-:W5:Y:S01]  /*08d0*/  LDG.E.U16 R10, desc[UR30][R10.64] ;  /* 0x0000001e0a0a7981 */ /* 0x000f62000c1e1500 */
        /* <DEDUP_REMOVED lines=16> */
[-C--:B------:R-:W-:Y:S01]  /*09e0*/  LEA.HI.X.SX32 R43, R43, R4.reuse, 0x1, P2 ;  /* 0x000000042b2b7211 */ /* 0x080fe200010f0eff */
[C---:B------:R-:W-:Y:S01]  /*09f0*/  IMAD R69, R0.reuse, 0x12, RZ ;  /* 0x0000001200457824 */ /* 0x040fe200078e02ff */
[----:B------:R-:W-:Y:S01]  /*0a00*/  LEA.HI.X.SX32 R19, R147, R4, 0x1, P1 ;  /* 0x0000000493137211 */ /* 0x000fe200008f0eff */
[C---:B------:R-:W-:Y:S01]  /*0a10*/  IMAD R87, R0.reuse, 0x52, RZ ;  /* 0x0000005200577824 */ /* 0x040fe200078e02ff */
[-C--:B------:R-:W-:Y:S01]  /*0a20*/  IADD3 R20, P1, PT, R23, R250.reuse, RZ ;  /* 0x000000fa17147210 */ /* 0x080fe20007f3e0ff */
[C---:B------:R-:W-:Y:S01]  /*0a30*/  IMAD R85, R0.reuse, 0x42, RZ ;  /* 0x0000004200557824 */ /* 0x040fe200078e02ff */
[----:B------:R-:W-:Y:S01]  /*0a40*/  IADD3 R44, P2, PT, R109, R250, RZ ;  /* 0x000000fa6d2c7210 */ /* 0x000fe20007f5e0ff */
        /* <DEDUP_REMOVED lines=52> */
[----:B------:R-:W-:-:S02]  /*0d90*/  IMAD R77, R0, 0x34, RZ ;  /* 0x00000034004d7824 */ /* 0x000fc400078e02ff */
[C---:B------:R-:W-:Y:S01]  /*0da0*/  IMAD R105, R0.reuse, 0x8e, RZ ;  /* 0x0000008e00697824 */ /* 0x040fe200078e02ff */
[----:B------:R-:W-:Y:S01]  /*0db0*/  LEA.HI.X.SX32 R47, R47, R4, 0x1, P1 ;  /* 0x000000042f2f7211 */ /* 0x000fe200008f0eff */
[C---:B------:R-:W-:Y:S01]  /*0dc0*/  IMAD R163, R0.reuse, 0x64, RZ ;  /* 0x0000006400a37824 */ /* 0x040fe200078e02ff */
[----:B------:R-:W-:Y:S01]  /*0dd0*/  IADD3 R52, P1, PT, R95, R250, RZ ;  /* 0x000000fa5f347210 */ /* 0x000fe20007f3e0ff */
[C---:B------:R-:W-:Y:S01]  /*0de0*/  IMAD R103, R0.reuse, 0x8c, RZ ;  /* 0x0000008c00677824 */ /* 0x040fe200078e02ff */
[----:B---3--:R1:W-:Y:S02]  /*0df0*/  STL [R1+0xc], R6 ;  /* 0x00000c0601007387 */ /* 0x0083e40000100800 */
[----:B------:R-:W-:Y:S01]  /*0e00*/  LEA.HI.X.SX32 R53, R53, R4, 0x1, P1 ;  /* 0x0000000435357211 */ /* 0x000fe200008f0eff */
[C---:B------:R-:W-:Y:S01]  /*0e10*/  IMAD R169, R0.reuse, 0x74, RZ ;  /* 0x0000007400a97824 */ /* 0x040fe200078e02ff */
[----:B------:R-:W-:Y:S01]  /*0e20*/  IADD3 R58, P1, PT, R87, R250, RZ ;  /* 0x000000fa573a7210 */ /* 0x000fe20007f3e0ff */
[C---:B------:R-:W-:Y:S01]  /*0e30*/  IMAD R219, R0.reuse, 0xf4, RZ ;  /* 0x000000f400db7824 */ /* 0x040fe200078e02ff */
[-C--:B0-----:R-:W-:Y:S01]  /*0e40*/  LEA.HI.X.SX32 R79, R85, R4.reuse, 0x1, P5 ;  /* 0x00000004554f7211 */ /* 0x081fe200028f0eff */
[C---:B------:R-:W-:Y:S01]  /*0e50*/  IMAD R184, R0.reuse, 0x7a, RZ ;  /* 0x0000007a00b87824 */ /* 0x040fe200078e02ff */
[----:B------:R-:W-:Y:S01]  /*0e60*/  LEA.HI.X.SX32 R59, R59, R4, 0x1, P1 ;  /* 0x000000043b3b7211 */ /* 0x000fe200008f0eff */
[C---:B------:R-:W-:Y:S01]  /*0e70*/  IMAD R223, R0.reuse, 0x96, RZ ;  /* 0x0000009600df7824 */ /* 0x040fe200078e02ff */
[----:B------:R-:W-:Y:S01]  /*0e80*/  IADD3 R64, P1, PT, R83, R250, RZ ;  /* 0x000000fa53407210 */ /* 0x000fe20007f3e0ff */
[----:B-1----:R0:W3:Y:S01]  /*0e90*/  LDG.E.U16 R6, desc[UR30][R80.64] ;  /* 0x0000001e50067981 */ /* 0x0020e2000c1e1500 */
[-C--:B------:R-:W-:Y:S01]  /*0ea0*/  LEA.HI.X.SX32 R39, R39, R4.reuse, 0x1, P3 ;  /* 0x0000000427277211 */ /* 0x080fe200018f0eff */
[C---:B------:R-:W-:Y:S01]  /*0eb0*/  IMAD R229, R0.reuse, 0xa6, RZ ;  /* 0x000000a600e57824 */ /* 0x040fe200078e02ff */
[C---:B------:R-:W-:Y:S01]  /*0ec0*/  LEA.HI.X.SX32 R65, R0.reuse, R4, 0x1, P1 ;  /* 0x0000000400417211 */ /* 0x040fe200008f0eff */
[C---:B------:R-:W-:Y:S01]  /*0ed0*/  IMAD R109, R0.reuse, 0x4b, RZ ;  /* 0x0000004b006d7824 */ /* 0x040fe200078e02ff */
[-C--:B------:R-:W-:Y:S01]  /*0ee0*/  IADD3 R70, P1, PT, R67, R250.reuse, RZ ;  /* 0x000000fa43467210 */ /* 0x080fe20007f3e0ff */
[C---:B------:R-:W-:Y:S01]  /*0ef0*/  IMAD R233, R0.reuse, 0xb6, RZ ;  /* 0x000000b600e97824 */ /* 0x040fe200078e02ff */
[----:B------:R-:W-:Y:S01]  /*0f00*/  IADD3 R40, P3, PT, R107, R250, RZ ;  /* 0x000000fa6b287210 */ /* 0x000fe20007f7e0ff */
[C---:B------:R-:W-:Y:S01]  /*0f10*/  IMAD R235, R0.reuse, 0xc6, RZ ;  /* 0x000000c600eb7824 */ /* 0x040fe200078e02ff */
[----:B------:R-:W-:Y:S01]  /*0f20*/  LEA.HI.X.SX32 R71, R71, R4, 0x1, P1 ;  /* 0x0000000447477211 */ /* 0x000fe200008f0eff */
[C---:B------:R-:W-:Y:S01]  /*0f30*/  IMAD R239, R0.reuse, 0xd6, RZ ;  /* 0x000000d600ef7824 */ /* 0x040fe200078e02ff */
[-C--:B------:R-:W-:Y:S01]  /*0f40*/  IADD3 R76, P1, PT, R91, R250.reuse, RZ ;  /* 0x000000fa5b4c7210 */ /* 0x080fe20007f3e0ff */
[C---:B------:R-:W-:Y:S01]  /*0f50*/  IMAD R117, R0.reuse, 0x63, RZ ;  /* 0x0000006300757824 */ /* 0x040fe200078e02ff */
[----:B--2---:R1:W-:Y:S01]  /*0f60*/  STL [R1+0x8], R38 ;  /* 0x0000082601007387 */ /* 0x0043e20000100800 */
[C---:B------:R-:W-:Y:S01]  /*0f70*/  IMAD R91, R0.reuse, 0x94, RZ ;  /* 0x00000094005b7824 */ /* 0x040fe200078e02ff */
[C---:B0-----:R-:W-:Y:S01]  /*0f80*/  LEA R80, P5, R0.reuse, R250, 0x2 ;  /* 0x000000fa00507211 */ /* 0x041fe200078a10ff */
        /* <DEDUP_REMOVED lines=8> */
[----:B------:R-:W-:Y:S01]  /*1010*/  IMAD R121, R0, 0x73, RZ ;  /* 0x0000007300797824 */ /* 0x000fe200078e02ff */
[----:B------:R-:W-:Y:S01]  /*1020*/  LEA.HI.X.SX32 R83, R178, R4, 0x1, P5 ;  /* 0x00000004b2537211 */ /* 0x000fe200028f0eff */
[C---:B------:R-:W-:Y:S01]  /*1030*/  IMAD R145, R0.reuse, 0x16, RZ ;  /* 0x0000001600917824 */ /* 0x040fe200078e02ff */
[----:B------:R-:W-:Y:S01]  /*1040*/  IADD3 R84, P5, PT, R107, R250, RZ ;  /* 0x000000fa6b547210 */ /* 0x000fe20007fbe0ff */
[----:B------:R-:W-:Y:S01]  /*1050*/  IMAD R153, R0, 0x26, RZ ;  /* 0x0000002600997824 */ /* 0x000fe200078e02ff */
[----:B------:R-:W-:-:S02]  /*1060*/  LEA.HI.X.SX32 R49, R49, R4, 0x1, P3 ;  /* 0x0000000431317211 */ /* 0x000fc400018f0eff */
[C---:B------:R-:W-:Y:S01]  /*1070*/  LEA R123, R0.reuse, R0, 0x1 ;  /* 0x00000000007b7211 */ /* 0x040fe200078e08ff */
[C---:B------:R-:W-:Y:S01]  /*1080*/  IMAD R125, R0.reuse, 0xb, RZ ;  /* 0x0000000b007d7824 */ /* 0x040fe200078e02ff */
[----:B------:R-:W-:Y:S01]  /*1090*/  IADD3 R54, P3, PT, R101, R250, RZ ;  /* 0x000000fa65367210 */ /* 0x000fe20007f7e0ff */
[C---:B------:R-:W-:Y:S01]  /*10a0*/  IMAD R165, R0.reuse, 0x36, RZ ;  /* 0x0000003600a57824 */ /* 0x040fe200078e02ff */
[----:B------:R-:W-:Y:S01]  /*10b0*/  LEA.HI.X.SX32 R85, R87, R4, 0x1, P5 ;  /* 0x0000000457557211 */ /* 0x000fe200028f0eff */
[C---:B------:R-:W-:Y:S01]  /*10c0*/  IMAD R127, R0.reuse, 0x13, RZ ;  /* 0x00000013007f7824 */ /* 0x040fe200078e02ff */
[----:B------:R-:W-:Y:S01]  /*10d0*/  IADD3 R86, P5, PT, R173, R250, RZ ;  /* 0x000000faad567210 */ /* 0x000fe20007fbe0ff */
[C---:B------:R-:W-:Y:S01]  /*10e0*/  IMAD R209, R0.reuse, 0x46, RZ ;  /* 0x0000004600d17824 */ /* 0x040fe200078e02ff */
[----:B------:R-:W-:Y:S01]  /*10f0*/  LEA.HI.X.SX32 R55, R55, R4, 0x1, P3 ;  /* 0x0000000437377211 */ /* 0x000fe200018f0eff */
[C---:B------:R-:W-:Y:S01]  /*1100*/  IMAD R129, R0.reuse, 0x1b, RZ ;  /* 0x0000001b00817824 */ /* 0x040fe200078e02ff */
[----:B------:R-:W-:Y:S01]  /*1110*/  IADD3 R60, P3, PT, R89, R250, RZ ;  /* 0x000000fa593c7210 */ /* 0x000fe20007f7e0ff */
[----:B------:R-:W-:Y:S01]  /*1120*/  IMAD R221, R0, 0x56, RZ ;  /* 0x0000005600dd7824 */ /* 0x000fe200078e02ff */
[----:B------:R-:W-:Y:S01]  /*1130*/  LEA.HI.X.SX32 R87, R180, R4, 0x1, P5 ;  /* 0x00000004b4577211 */ /* 0x000fe200028f0eff */
        /* <DEDUP_REMOVED lines=21> */
[----:B------:R-:W-:Y:S01]  /*1290*/  IADD3 RZ, P3, PT, R99, R250, RZ ;  /* 0x000000fa63ff7210 */ /* 0x000fe20007f7e0ff */
        /* <DEDUP_REMOVED lines=12> */
[----:B-1----:R-:W-:Y:S01]  /*1360*/  IMAD R38, R0, 0x76, RZ ;  /* 0x0000007600267824 */ /* 0x002fe200078e02ff */
[----:B------:R-:W-:-:S02]  /*1370*/  LEA.HI.X.SX32 R97, R97, R4, 0x1, P5 ;  /* 0x0000000461617211 */ /* 0x000fc400028f0eff */
[C---:B------:R-:W-:Y:S01]  /*1380*/  SHF.L.U32 R151, R0.reuse, 0x2, RZ ;  /* 0x0000000200977819 */ /* 0x040fe200000006ff */
        /* <DEDUP_REMOVED lines=24> */
[----:B------:R-:W-:Y:S01]  /*1510*/  IMAD R191, R0, 0x2e, RZ ;  /* 0x0000002e00bf7824 */ /* 0x000fe200078e02ff */
[----:B------:R-:W-:-:S02]  /*1520*/  IADD3 R112, P6, PT, R229, R250, RZ ;  /* 0x000000fae5707210 */ /* 0x000fc40007fde0ff */
[CC--:B------:R-:W-:Y:S02]  /*1530*/  LEA R189, R0.reuse, -R0.reuse, 0x4 ;  /* 0x8000000000bd7211 */ /* 0x0c0fe400078e20ff */
[C---:B------:R-:W-:Y:S01]  /*1540*/  LEA R175, R0.reuse, -R0, 0x3 ;  /* 0x8000000000af7211 */ /* 0x040fe200078e18ff */
[C---:B------:R-:W-:Y:S01]  /*1550*/  IMAD R179, R0.reuse, 0x25, RZ ;  /* 0x0000002500b37824 */ /* 0x040fe200078e02ff */
[----:B------:R-:W-:Y:S01]  /*1560*/  LEA.HI.X.SX32 R105, R105, R4, 0x1, P5 ;  /* 0x0000000469697211 */ /* 0x000fe200028f0eff */
[C---:B------:R-:W-:Y:S01]  /*1570*/  IMAD R195, R0.reuse, 0x17, RZ ;  /* 0x0000001700c37824 */ /* 0x040fe200078e02ff */
[----:B------:R-:W-:Y:S01]  /*1580*/  IADD3 R106, P5, PT, R219, R250, RZ ;  /* 0x000000fadb6a7210 */ /* 0x000fe20007fbe0ff */
[C---:B------:R-:W-:Y:S01]  /*1590*/  IMAD R197, R0.reuse, 0x45, RZ ;  /* 0x0000004500c57824 */ /* 0x040fe200078e02ff */
[-C--:B------:R-:W-:Y:S01]  /*15a0*/  LEA.HI.X.SX32 R113, R113, R4.reuse, 0x1, P6 ;  /* 0x0000000471717211 */ /* 0x080fe200030f0eff */
[----:B------:R-:W-:Y:S01]  /*15b0*/  IMAD R202, R0, 0xaa, RZ ;  /* 0x000000aa00ca7824 */ /* 0x000fe200078e02ff */
        /* <DEDUP_REMOVED lines=14> */
[----:B------:R-:W-:Y:S01]  /*16a0*/  IADD3 R118, P5, PT, R239, R250, RZ ;  /* 0x000000faef767210 */ /* 0x000fe20007fbe0ff */
[----:B------:R-:W-:-:S02]  /*16b0*/  IMAD R245, R0, 0x9c, RZ ;  /* 0x0000009c00f57824 */ /* 0x000fc400078e02ff */
[C---:B------:R-:W-:Y:S02]  /*16c0*/  IMAD R247, R0.reuse, 0xfa, RZ ;  /* 0x000000fa00f77824 */ /* 0x040fe400078e02ff */
[C---:B------:R-:W-:Y:S02]  /*16d0*/  IMAD R211, R0.reuse, 0x6d, RZ ;  /* 0x0000006d00d37824 */ /* 0x040fe400078e02ff */
[C---:B------:R-:W-:Y:S02]  /*16e0*/  IMAD R215, R0.reuse, 0x75, RZ ;  /* 0x0000007500d77824 */ /* 0x040fe400078e02ff */
[C---:B------:R-:W-:Y:S02]  /*16f0*/  IMAD R217, R0.reuse, 0x7d, RZ ;  /* 0x0000007d00d97824 */ /* 0x040fe400078e02ff */
[C---:B------:R-:W-:Y:S02]  /*1700*/  IMAD R204, R0.reuse, 0xba, RZ ;  /* 0x000000ba00cc7824 */ /* 0x040fe400078e02ff */
[----:B------:R-:W-:-:S02]  /*1710*/  IMAD R205, R0, 0x5d, RZ ;  /* 0x0000005d00cd7824 */ /* 0x000fc400078e02ff */
[C---:B------:R-:W-:Y:S01]  /*1720*/  IMAD R225, R0.reuse, 0x27, RZ ;  /* 0x0000002700e17824 */ /* 0x040fe200078e02ff */
[C---:B------:R-:W-:Y:S01]  /*1730*/  LEA R201, R0.reuse, -R0, 0x5 ;  /* 0x8000000000c97211 */ /* 0x040fe200078e28ff */
[C---:B------:R-:W-:Y:S01]  /*1740*/  IMAD R193, R0.reuse, 0x3e, RZ ;  /* 0x0000003e00c17824 */ /* 0x040fe200078e02ff */
[----:B------:R-:W0:Y:S01]  /*1750*/  LDCU.64 UR4, c[0x0][0x3b0] ;  /* 0x00007600ff0477ac */ /* 0x000e220008000a00 */
[C---:B------:R-:W-:Y:S01]  /*1760*/  IMAD R243, R0.reuse, 0xac, RZ ;  /* 0x000000ac00f37824 */ /* 0x040fe200078e02ff */
[----:B------:R1:W5:Y:S01]  /*1770*/  LDG.E.U16 R52, desc[UR30][R52.64] ;  /* 0x0000001e34347981 */ /* 0x000362000c1e1500 */
[C---:B------:R-:W-:Y:S02]  /*1780*/  IMAD R206, R0.reuse, 0xca, RZ ;  /* 0x000000ca00ce7824 */ /* 0x040fe400078e02ff */
[C---:B------:R-:W-:Y:S01]  /*1790*/  IMAD R207, R0.reuse, 0x65, RZ ;  /* 0x0000006500cf7824 */ /* 0x040fe200078e02ff */
[----:B------:R2:W5:Y:S01]  /*17a0*/  LDG.E.U16 R2, desc[UR30][R2.64] ;  /* 0x0000001e02027981 */ /* 0x000562000c1e1500 */
[----:B------:R-:W-:-:S02]  /*17b0*/  IMAD R42, R0, 0x37, RZ ;  /* 0x00000037002a7824 */ /* 0x000fc400078e02ff */
[C---:B------:R-:W-:Y:S01]  /*17c0*/  IMAD R242, R0.reuse, 0xbe, RZ ;  /* 0x000000be00f27824 */ /* 0x040fe200078e02ff */
[----:B------:R4:W5:Y:S01]  /*17d0*/  LDG.E.U16 R8, desc[UR30][R8.64] ;  /* 0x0000001e08087981 */ /* 0x000962000c1e1500 */
[C---:B------:R-:W-:Y:S02]  /*17e0*/  IMAD R244, R0.reuse, 0xce, RZ ;  /* 0x000000ce00f47824 */ /* 0x040fe400078e02ff */
[C---:B------:R-:W-:Y:S01]  /*17f0*/  IMAD R248, R0.reuse, 0xde, RZ ;  /* 0x000000de00f87824 */ /* 0x040fe200078e02ff */
[----:B------:R-:W5:Y:S01]  /*1800*/  LDG.E.U16 R12, desc[UR30][R12.64] ;  /* 0x0000001e0c0c7981 */ /* 0x000f62000c1e1500 */
[----:B------:R-:W-:-:S03]  /*1810*/  IMAD R78, R0, 0x57, RZ ;  /* 0x00000057004e7824 */ /* 0x000fc600078e02ff */
[----:B------:R-:W5:Y:S04]  /*1820*/  LDG.E.U16 R14, desc[UR30][R14.64] ;  /* 0x0000001e0e0e7981 */ /* 0x000f68000c1e1500 */
        /* <DEDUP_REMOVED lines=19> */
[----:B---3--:R3:W-:Y:S01]  /*1960*/  STL [R1+0x4], R6 ;  /* 0x0000040601007387 */ /* 0x0087e20000100800 */
[----:B------:R-:W-:-:S02]  /*1970*/  IADD3 R120, P6, PT, R241, R250, RZ ;  /* 0x000000faf1787210 */ /* 0x000fc40007fde0ff */
[-C--:B------:R-:W-:Y:S01]  /*1980*/  LEA.HI.X.SX32 R155, R155, R4.reuse, 0x1, P4 ;  /* 0x000000049b9b7211 */ /* 0x080fe200020f0eff */
[----:B------:R-:W4:Y:S01]  /*1990*/  LDL.LU R11, [R1] ;  /* 0x00000000010b7983 */ /* 0x000f220000300800 */
[----:B------:R-:W-:Y:S02]  /*19a0*/  LEA.HI.X.SX32 R119, R119, R4, 0x1, P5 ;  /* 0x0000000477777211 */ /* 0x000fe400028f0eff */
[C---:B------:R-:W-:Y:S01]  /*19b0*/  LEA R177, R0.reuse, -R0, 0x7 ;  /* 0x8000000000b17211 */ /* 0x040fe200078e38ff */
[C---:B------:R-:W-:Y:S01]  /*19c0*/  IMAD R187, R0.reuse, 0x1e, RZ ;  /* 0x0000001e00bb7824 */ /* 0x040fe200078e02ff */
[----:B------:R-:W-:Y:S01]  /*19d0*/  IADD3 R122, P5, PT, R141, R250, RZ ;  /* 0x000000fa8d7a7210 */ /* 0x000fe20007fbe0ff */
[C---:B---3--:R-:W-:Y:S01]  /*19e0*/  IMAD R6, R0.reuse, 0x2c, RZ ;  /* 0x0000002c00067824 */ /* 0x048fe200078e02ff */
[----:B------:R-:W-:Y:S01]  /*19f0*/  LEA.HI.X.SX32 R121, R121, R4, 0x1, P6 ;  /* 0x0000000479797211 */ /* 0x000fe200030f0eff */
[C---:B------:R-:W-:Y:S01]  /*1a00*/  IMAD R173, R0.reuse, 0xe, RZ ;  /* 0x0000000e00ad7824 */ /* 0x040fe200078e02ff */
[----:B------:R-:W-:Y:S01]  /*1a10*/  IADD3 R124, P6, PT, R145, R250, RZ ;  /* 0x000000fa917c7210 */ /* 0x000fe20007fde0ff */
[C---:B------:R-:W-:Y:S01]  /*1a20*/  IMAD R181, R0.reuse, 0x2d, RZ ;  /* 0x0000002d00b57824 */ /* 0x040fe200078e02ff */
[----:B------:R-:W-:Y:S01]  /*1a30*/  LEA.HI.X.SX32 R123, R123, R4, 0x1, P5 ;  /* 0x000000047b7b7211 */ /* 0x000fe200028f0eff */
[----:B------:R-:W-:Y:S01]  /*1a40*/  IMAD R229, R0, 0x2f, RZ ;  /* 0x0000002f00e57824 */ /* 0x000fe200078e02ff */
[----:B------:R-:W-:Y:S01]  /*1a50*/  IADD3 R126, P5, PT, R153, R250, RZ ;  /* 0x000000fa997e7210 */ /* 0x000fe20007fbe0ff */
[----:B------:R-:W5:Y:S01]  /*1a60*/  LDG.E.U16 R40, desc[UR30][R40.64] ;  /* 0x0000001e28287981 */ /* 0x000f62000c1e1500 */
[----:B------:R-:W-:-:S02]  /*1a70*/  LEA.HI.X.SX32 R125, R125, R4, 0x1, P6 ;  /* 0x000000047d7d7211 */ /* 0x000fc400030f0eff */
        /* <DEDUP_REMOVED lines=9> */
[----:B------:R-:W5:Y:S01]  /*1b10*/  LDG.E.U16 R48, desc[UR30][R48.64] ;  /* 0x0000001e30307981 */ /* 0x000f62000c1e1500 */
[----:B------:R-:W-:-:S02]  /*1b20*/  IADD3 R132, P6, PT, R221, R250, RZ ;  /* 0x000000fadd847210 */ /* 0x000fc40007fde0ff */
[-C--:B------:R-:W-:Y:S01]  /*1b30*/  LEA.HI.X.SX32 R213, R213, R4.reuse, 0x1, P1 ;  /* 0x00000004d5d57211 */ /* 0x080fe200008f0eff */
[C---:B------:R-:W-:Y:S01]  /*1b40*/  IMAD R233, R0.reuse, 0xdc, RZ ;  /* 0x000000dc00e97824 */ /* 0x040fe200078e02ff */
[----:B------:R-:W-:Y:S01]  /*1b50*/  LEA.HI.X.SX32 R131, R131, R4, 0x1, P5 ;  /* 0x0000000483837211 */ /* 0x000fe200028f0eff */
[----:B-1----:R-:W1:Y:S01]  /*1b60*/  S2R R53, SR_TID.X ;  /* 0x0000000000357919 */ /* 0x002e620000002100 */
[----:B------:R-:W-:Y:S01]  /*1b70*/  IADD3 R134, P5, PT, R227, R250, RZ ;  /* 0x000000fae3867210 */ /* 0x000fe20007fbe0ff */
[----:B--2---:R-:W2:Y:S01]  /*1b80*/  LDC R3, c[0x0][0x380] ;  /* 0x0000e000ff037b82 */ /* 0x004ea20000000800 */
[----:B------:R-:W-:Y:S01]  /*1b90*/  LEA.HI.X.SX32 R133, R133, R4, 0x1, P6 ;  /* 0x0000000485857211 */ /* 0x000fe200030f0eff */
[----:B------:R-:W-:Y:S01]  /*1ba0*/  IMAD R241, R0, 0xbc, RZ ;  /* 0x000000bc00f17824 */ /* 0x000fe200078e02ff */
[----:B------:R-:W-:Y:S01]  /*1bb0*/  IADD3 R136, P6, PT, R38, R250, RZ ;  /* 0x000000fa26887210 */ /* 0x000fe20007fde0ff */
[----:B0-----:R-:W-:Y:S01]  /*1bc0*/  UIMAD UR4, UR17, UR4, URZ ;  /* 0x00000004110472a4 */ /* 0x001fe2000f8e02ff */
[----:B------:R-:W-:Y:S01]  /*1bd0*/  LEA.HI.X.SX32 R135, R135, R4, 0x1, P5 ;  /* 0x0000000487877211 */ /* 0x000fe200028f0eff */
[----:B------:R1:W5:Y:S01]  /*1be0*/  LDG.E.U16 R132, desc[UR30][R132.64] ;  /* 0x0000001e84847981 */ /* 0x000362000c1e1500 */
[----:B------:R-:W-:Y:S01]  /*1bf0*/  IADD3 R138, P5, PT, R231, R250, RZ ;  /* 0x000000fae78a7210 */ /* 0x000fe20007fbe0ff */
[----:B----4-:R-:W0:Y:S01]  /*1c00*/  LDC R9, c[0x0][0x3b8] ;  /* 0x0000ee00ff097b82 */ /* 0x010e220000000800 */
[----:B------:R-:W-:Y:S01]  /*1c10*/  LEA.HI.X.SX32 R137, R137, R4, 0x1, P6 ;  /* 0x0000000489897211 */ /* 0x000fe200030f0eff */
[----:B------:R3:W5:Y:S01]  /*1c20*/  LDG.E.U16 R54, desc[UR30][R54.64] ;  /* 0x0000001e36367981 */ /* 0x000762000c1e1500 */
[----:B------:R-:W-:-:S02]  /*1c30*/  IADD3 R140, P6, PT, R237, R250, RZ ;  /* 0x000000faed8c7210 */ /* 0x000fc40007fde0ff */
[----:B------:R-:W-:Y:S01]  /*1c40*/  LEA.HI.X.SX32 R139, R139, R4, 0x1, P5 ;  /* 0x000000048b8b7211 */ /* 0x000fe200028f0eff */
[----:B------:R3:W5:Y:S01]  /*1c50*/  LDG.E.U16 R60, desc[UR30][R60.64] ;  /* 0x0000001e3c3c7981 */ /* 0x000762000c1e1500 */
[----:B------:R-:W-:Y:S02]  /*1c60*/  IADD3 R142, P5, PT, R143, R250, RZ ;  /* 0x000000fa8f8e7210 */ /* 0x000fe40007fbe0ff */
[----:B------:R-:W-:Y:S01]  /*1c70*/  LEA.HI.X.SX32 R141, R141, R4, 0x1, P6 ;  /* 0x000000048d8d7211 */ /* 0x000fe200030f0eff */
[----:B------:R3:W5:Y:S01]  /*1c80*/  LDG.E.U16 R66, desc[UR30][R66.64] ;  /* 0x0000001e42427981 */ /* 0x000762000c1e1500 */
[----:B------:R-:W-:Y:S02]  /*1c90*/  IADD3 R144, P6, PT, R6, R250, RZ ;  /* 0x000000fa06907210 */ /* 0x000fe40007fde0ff */
        /* <DEDUP_REMOVED lines=8> */
[----:B------:R-:W-:Y:S02]  /*1d20*/  LEA R150, P5, R0, R250, 0x3 ;  /* 0x000000fa00967211 */ /* 0x000fe400078a18ff */
[----:B------:R-:W-:Y:S01]  /*1d30*/  LEA.HI.X.SX32 R149, R186, R4, 0x1, P6 ;  /* 0x00000004ba957211 */ /* 0x000fe200030f0eff */
[----:B------:R3:W5:Y:S01]  /*1d40*/  LDG.E.U16 R76, desc[UR30][R76.64] ;  /* 0x0000001e4c4c7981 */ /* 0x000762000c1e1500 */
[----:B------:R-:W-:-:S02]  /*1d50*/  IADD3 R152, P6, PT, R157, R250, RZ ;  /* 0x000000fa9d987210 */ /* 0x000fc40007fde0ff */
[----:B------:R-:W-:Y:S01]  /*1d60*/  LEA.HI.X.SX32 R151, R151, R4, 0x1, P5 ;  /* 0x0000000497977211 */ /* 0x000fe200028f0eff */
[----:B------:R3:W5:Y:S01]  /*1d70*/  LDG.E.U16 R80, desc[UR30][R80.64] ;  /* 0x0000001e50507981 */ /* 0x000762000c1e1500 */
[-C--:B------:R-:W-:Y:S02]  /*1d80*/  IADD3 R158, P5, PT, R158, R250.reuse, RZ ;  /* 0x000000fa9e9e7210 */ /* 0x080fe40007fbe0ff */
[----:B------:R-:W-:Y:S01]  /*1d90*/  IADD3 R156, P4, PT, R156, R250, RZ ;  /* 0x000000fa9c9c7210 */ /* 0x000fe20007f9e0ff */
[----:B------:R3:W5:Y:S01]  /*1da0*/  LDG.E.U16 R82, desc[UR30][R82.64] ;  /* 0x0000001e52527981 */ /* 0x000762000c1e1500 */
[----:B------:R-:W-:Y:S02]  /*1db0*/  LEA.HI.X.SX32 R153, R153, R4, 0x1, P6 ;  /* 0x0000000499997211 */ /* 0x000fe400030f0eff */
[----:B------:R-:W-:Y:S01]  /*1dc0*/  IADD3 R160, P6, PT, R160, R250, RZ ;  /* 0x000000faa0a07210 */ /* 0x000fe20007fde0ff */
[----:B------:R3:W5:Y:S01]  /*1dd0*/  LDG.E.U16 R84, desc[UR30][R84.64] ;  /* 0x0000001e54547981 */ /* 0x000762000c1e1500 */
[----:B------:R-:W-:-:S02]  /*1de0*/  LEA.HI.X.SX32 R159, R159, R4, 0x1, P5 ;  /* 0x000000049f9f7211 */ /* 0x000fc400028f0eff */
        /* <DEDUP_REMOVED lines=9> */
[----:B------:R-:W-:Y:S01]  /*1e80*/  IADD3 R170, P5, PT, R170, R250, RZ ;  /* 0x000000faaaaa7210 */ /* 0x000fe20007fbe0ff */
[----:B------:R3:W5:Y:S01]  /*1e90*/  LDG.E.U16 R92, desc[UR30][R92.64] ;  /* 0x0000001e5c5c7981 */ /* 0x000762000c1e1500 */
[----:B------:R-:W-:Y:S02]  /*1ea0*/  LEA.HI.X.SX32 R167, R167, R4, 0x1, P6 ;  /* 0x00000004a7a77211 */ /* 0x000fe400030f0eff */
        /* <DEDUP_REMOVED lines=11> */
[-C--:B------:R-:W-:Y:S02]  /*1f60*/  LEA.HI.X.SX32 R183, R183, R4.reuse, 0x1, P5 ;  /* 0x00000004b7b77211 */ /* 0x080fe400028f0eff */
[----:B------:R-:W-:Y:S01]  /*1f70*/  LEA.HI.X.SX32 R169, R169, R4, 0x1, P4 ;  /* 0x00000004a9a97211 */ /* 0x000fe200020f0eff */
[----:B------:R3:W5:Y:S01]  /*1f80*/  LDG.E.U16 R102, desc[UR30][R102.64] ;  /* 0x0000001e66667981 */ /* 0x000762000c1e1500 */
[----:B------:R-:W-:-:S02]  /*1f90*/  IADD3 R188, P5, PT, R187, R250, RZ ;  /* 0x000000fabbbc7210 */ /* 0x000fc40007fbe0ff */
[C---:B------:R-:W-:Y:S01]  /*1fa0*/  IADD3 R174, P4, PT, R173.reuse, R250, RZ ;  /* 0x000000faadae7210 */ /* 0x040fe20007f9e0ff */
[----:B------:R3:W5:Y:S01]  /*1fb0*/  LDG.E.U16 R104, desc[UR30][R104.64] ;  /* 0x0000001e68687981 */ /* 0x000762000c1e1500 */
[----:B------:R-:W-:Y:S02]  /*1fc0*/  LEA.HI.X.SX32 R173, R173, R4, 0x1, P6 ;  /* 0x00000004adad7211 */ /* 0x000fe400030f0eff */
[----:B------:R-:W-:Y:S01]  /*1fd0*/  IADD3 R178, P6, PT, R178, R250, RZ ;  /* 0x000000fab2b27210 */ /* 0x000fe20007fde0ff */
[----:B------:R3:W5:Y:S01]  /*1fe0*/  LDG.E.U16 R106, desc[UR30][R106.64] ;  /* 0x0000001e6a6a7981 */ /* 0x000762000c1e1500 */
[-C--:B------:R-:W-:Y:S02]  /*1ff0*/  LEA.HI.X.SX32 R189, R189, R4.reuse, 0x1, P5 ;  /* 0x00000004bdbd7211 */ /* 0x080fe400028f0eff */
[----:B------:R-:W-:Y:S01]  /*2000*/  LEA.HI.X.SX32 R175, R175, R4, 0x1, P4 ;  /* 0x00000004afaf7211 */ /* 0x000fe200020f0eff */
[----:B------:R3:W5:Y:S01]  /*2010*/  LDG.E.U16 R108, desc[UR30][R108.64] ;  /* 0x0000001e6c6c7981 */ /* 0x000762000c1e1500 */
[----:B------:R-:W-:-:S02]  /*2020*/  IADD3 R194, P5, PT, R191, R250, RZ ;  /* 0x000000fabfc27210 */ /* 0x000fc40007fbe0ff */
[----:B------:R-:W-:Y:S01]  /*2030*/  IADD3 R180, P4, PT, R180, R250, RZ ;  /* 0x000000fab4b47210 */ /* 0x000fe20007f9e0ff */
        /* <DEDUP_REMOVED lines=8> */
[-C--:B------:R-:W-:Y:S01]  /*20c0*/  IADD3 R186, P4, PT, R186, R250.reuse, RZ ;  /* 0x000000fababa7210 */ /* 0x080fe20007f9e0ff */
[----:B------:R3:W5:Y:S01]  /*20d0*/  LDG.E.U16 R118, desc[UR30][R118.64] ;  /* 0x0000001e76767981 */ /* 0x000762000c1e1500 */
[----:B------:R-:W-:Y:S02]  /*20e0*/  IADD3 R198, P3, PT, R198, R250, RZ ;  /* 0x000000fac6c67210 */ /* 0x000fe40007f7e0ff */
[-C--:B------:R-:W-:Y:S01]  /*20f0*/  LEA.HI.X.SX32 R209, R209, R4.reuse, 0x1, P2 ;  /* 0x00000004d1d17211 */ /* 0x080fe200010f0eff */
[----:B------:R3:W5:Y:S01]  /*2100*/  LDG.E.U16 R120, desc[UR30][R120.64] ;  /* 0x0000001e78787981 */ /* 0x000762000c1e1500 */
[----:B------:R-:W-:Y:S02]  /*2110*/  LEA.HI.X.SX32 R185, R185, R4, 0x1, P6 ;  /* 0x00000004b9b97211 */ /* 0x000fe400030f0eff */
[-C--:B------:R-:W-:Y:S01]  /*2120*/  IADD3 R210, P2, PT, R251, R250.reuse, RZ ;  /* 0x000000fafbd27210 */ /* 0x080fe20007f5e0ff */
[----:B------:R3:W5:Y:S01]  /*2130*/  LDG.E.U16 R122, desc[UR30][R122.64] ;  /* 0x0000001e7a7a7981 */ /* 0x000762000c1e1500 */
[----:B------:R-:W-:-:S02]  /*2140*/  IADD3 R190, P6, PT, R190, R250, RZ ;  /* 0x000000fabebe7210 */ /* 0x000fc40007fde0ff */
[-C--:B------:R-:W-:Y:S01]  /*2150*/  LEA.HI.X.SX32 R203, R203, R4.reuse, 0x1, P5 ;  /* 0x00000004cbcb7211 */ /* 0x080fe200028f0eff */
[----:B------:R3:W5:Y:S01]  /*2160*/  LDG.E.U16 R124, desc[UR30][R124.64] ;  /* 0x0000001e7c7c7981 */ /* 0x000762000c1e1500 */
[----:B------:R-:W-:Y:S02]  /*2170*/  LEA.HI.X.SX32 R187, R187, R4, 0x1, P4 ;  /* 0x00000004bbbb7211 */ /* 0x000fe400020f0eff */
[----:B------:R-:W-:Y:S01]  /*2180*/  IADD3 R214, P1, PT, R249, R250, RZ ;  /* 0x000000faf9d67210 */ /* 0x000fe20007f3e0ff */
[C---:B------:R-:W-:Y:S01]  /*2190*/  IMAD R6, R0.reuse, 0x6e, RZ ;  /* 0x0000006e00067824 */ /* 0x040fe200078e02ff */
[----:B------:R-:W-:Y:S01]  /*21a0*/  LEA.HI.X.SX32 R199, R199, R4, 0x1, P3 ;  /* 0x00000004c7c77211 */ /* 0x000fe200018f0eff */
[C---:B------:R-:W-:Y:S01]  /*21b0*/  IMAD R231, R0.reuse, 0xec, RZ ;  /* 0x000000ec00e77824 */ /* 0x040fe200078e02ff */
[-C--:B------:R-:W-:Y:S01]  /*21c0*/  IADD3 R218, P5, PT, R245, R250.reuse, RZ ;  /* 0x000000faf5da7210 */ /* 0x080fe20007fbe0ff */
[----:B------:R-:W-:Y:S01]  /*21d0*/  IMAD R237, R0, 0x9e, RZ ;  /* 0x0000009e00ed7824 */ /* 0x000fe200078e02ff */
[-C--:B------:R-:W-:Y:S01]  /*21e0*/  IADD3 R192, P4, PT, R192, R250.reuse, RZ ;  /* 0x000000fac0c07210 */ /* 0x080fe20007f9e0ff */
[----:B------:R-:W-:Y:S01]  /*21f0*/  IMAD R251, R0, 0xee, RZ ;  /* 0x000000ee00fb7824 */ /* 0x000fe200078e02ff */
[----:B------:R-:W-:Y:S01]  /*2200*/  IADD3 R216, P3, PT, R247, R250, RZ ;  /* 0x000000faf7d87210 */ /* 0x000fe20007f7e0ff */
[----:B------:R-:W-:Y:S01]  /*2210*/  USHF.L.U32 UR4, UR4, 0x1, URZ ;  /* 0x0000000104047899 */ /* 0x000fe200080006ff */
[-C--:B------:R-:W-:Y:S01]  /*2220*/  LEA.HI.X.SX32 R211, R211, R4.reuse, 0x1, P2 ;  /* 0x00000004d3d37211 */ /* 0x080fe200010f0eff */
[----:B------:R3:W5:Y:S01]  /*2230*/  LDG.E.U16 R126, desc[UR30][R126.64] ;  /* 0x0000001e7e7e7981 */ /* 0x000762000c1e1500 */
[----:B------:R-:W-:-:S02]  /*2240*/  LEA.HI.X.SX32 R191, R191, R4, 0x1, P6 ;  /* 0x00000004bfbf7211 */ /* 0x000fc400030f0eff */
[-C--:B------:R-:W-:Y:S01]  /*2250*/  IADD3 R224, P2, PT, R219, R250.reuse, RZ ;  /* 0x000000fadbe07210 */ /* 0x080fe20007f5e0ff */
[----:B------:R3:W5:Y:S01]  /*2260*/  LDG.E.U16 R128, desc[UR30][R128.64] ;  /* 0x0000001e80807981 */ /* 0x000762000c1e1500 */
[----:B------:R-:W-:Y:S02]  /*2270*/  IADD3 R200, P6, PT, R193, R250, RZ ;  /* 0x000000fac1c87210 */ /* 0x000fe40007fde0ff */
[-C--:B------:R-:W-:Y:S01]  /*2280*/  LEA.HI.X.SX32 R215, R215, R4.reuse, 0x1, P1 ;  /* 0x00000004d7d77211 */ /* 0x080fe200008f0eff */
[----:B------:R3:W5:Y:S01]  /*2290*/  LDG.E.U16 R130, desc[UR30][R130.64] ;  /* 0x0000001e82827981 */ /* 0x000762000c1e1500 */
[-C--:B------:R-:W-:Y:S02]  /*22a0*/  LEA.HI.X.SX32 R219, R219, R4.reuse, 0x1, P5 ;  /* 0x00000004dbdb7211 */ /* 0x080fe400028f0eff */
[----:B------:R-:W-:Y:S01]  /*22b0*/  LEA.HI.X.SX32 R193, R193, R4, 0x1, P4 ;  /* 0x00000004c1c17211 */ /* 0x000fe200020f0eff */
[----:B------:R3:W5:Y:S01]  /*22c0*/  LDG.E.U16 R134, desc[UR30][R134.64] ;  /* 0x0000001e86867981 */ /* 0x000762000c1e1500 */
[----:B------:R-:W-:-:S02]  /*22d0*/  IADD3 R226, P1, PT, R239, R250, RZ ;  /* 0x000000faefe27210 */ /* 0x000fc40007f3e0ff */
[----:B------:R-:W-:Y:S01]  /*22e0*/  LEA.HI.X.SX32 R217, R217, R4, 0x1, P3 ;  /* 0x00000004d9d97211 */ /* 0x000fe200018f0eff */
[----:B------:R3:W5:Y:S01]  /*22f0*/  LDG.E.U16 R136, desc[UR30][R136.64] ;  /* 0x0000001e88887981 */ /* 0x000762000c1e1500 */
[-C--:B------:R-:W-:Y:S02]  /*2300*/  IADD3 R232, P5, PT, R223, R250.reuse, RZ ;  /* 0x000000fadfe87210 */ /* 0x080fe40007fbe0ff */
[-C--:B------:R-:W-:Y:S01]  /*2310*/  IADD3 R204, P4, PT, R204, R250.reuse, RZ ;  /* 0x000000facccc7210 */ /* 0x080fe20007f9e0ff */
[----:B------:R3:W5:Y:S01]  /*2320*/  LDG.E.U16 R138, desc[UR30][R138.64] ;  /* 0x0000001e8a8a7981 */ /* 0x000762000c1e1500 */
[----:B------:R-:W-:Y:S02]  /*2330*/  IADD3 R228, P3, PT, R233, R250, RZ ;  /* 0x000000fae9e47210 */ /* 0x000fe40007f7e0ff */
[-C--:B------:R-:W-:Y:S01]  /*2340*/  LEA.HI.X.SX32 R233, R229, R4.reuse, 0x1, P5 ;  /* 0x00000004e5e97211 */ /* 0x080fe200028f0eff */
[----:B------:R3:W5:Y:S01]  /*2350*/  LDG.E.U16 R140, desc[UR30][R140.64] ;  /* 0x0000001e8c8c7981 */ /* 0x000762000c1e1500 */
[----:B------:R-:W-:-:S02]  /*2360*/  LEA.HI.X.SX32 R227, R227, R4, 0x1, P1 ;  /* 0x00000004e3e37211 */ /* 0x000fc400008f0eff */
[-C--:B------:R-:W-:Y:S01]  /*2370*/  LEA.HI.X.SX32 R205, R205, R4.reuse, 0x1, P4 ;  /* 0x00000004cdcd7211 */ /* 0x080fe200020f0eff */
[----:B------:R3:W5:Y:S01]  /*2380*/  LDG.E.U16 R142, desc[UR30][R142.64] ;  /* 0x0000001e8e8e7981 */ /* 0x000762000c1e1500 */
[----:B------:R-:W-:Y:S02]  /*2390*/  LEA.HI.X.SX32 R225, R225, R4, 0x1, P2 ;  /* 0x00000004e1e17211 */ /* 0x000fe400010f0eff */
[C---:B------:R-:W-:Y:S01]  /*23a0*/  IADD3 R240, P1, PT, R6.reuse, R250, RZ ;  /* 0x000000fa06f07210 */ /* 0x040fe20007f3e0ff */
[----:B------:R3:W5:Y:S01]  /*23b0*/  LDG.E.U16 R144, desc[UR30][R144.64] ;  /* 0x0000001e90907981 */ /* 0x000762000c1e1500 */
[-C--:B------:R-:W-:Y:S01]  /*23c0*/  LEA.HI.X.SX32 R229, R6, R4.reuse, 0x1, P3 ;  /* 0x0000000406e57211 */ /* 0x080fe200018f0eff */
[C---:B------:R-:W-:Y:S01]  /*23d0*/  IMAD R6, R0.reuse, 0x7e, RZ ;  /* 0x0000007e00067824 */ /* 0x040fe200078e02ff */
[----:B------:R-:W-:Y:S01]  /*23e0*/  LEA.HI.X.SX32 R201, R201, R4, 0x1, P6 ;  /* 0x00000004c9c97211 */ /* 0x000fe200030f0eff */
[----:B------:R-:W-:Y:S01]  /*23f0*/  IMAD R239, R0, 0xae, RZ ;  /* 0x000000ae00ef7824 */ /* 0x000fe200078e02ff */
[-C--:B------:R-:W-:Y:S01]  /*2400*/  IADD3 R220, P4, PT, R243, R250.reuse, RZ ;  /* 0x000000faf3dc7210 */ /* 0x080fe20007f9e0ff */
[----:B------:R3:W5:Y:S01]  /*2410*/  LDG.E.U16 R146, desc[UR30][R146.64] ;  /* 0x0000001e92927981 */ /* 0x000762000c1e1500 */
[----:B------:R-:W-:-:S02]  /*2420*/  IADD3 R230, P2, PT, R231, R250, RZ ;  /* 0x000000fae7e67210 */ /* 0x000fc40007f5e0ff */
[----:B------:R-:W-:Y:S01]  /*2430*/  IADD3 R206, P6, PT, R206, R250, RZ ;  /* 0x000000facece7210 */ /* 0x000fe20007fde0ff */
[----:B------:R3:W5:Y:S01]  /*2440*/  LDG.E.U16 R148, desc[UR30][R148.64] ;  /* 0x0000001e94947981 */ /* 0x000762000c1e1500 */
[-C--:B------:R-:W-:Y:S02]  /*2450*/  LEA.HI.X.SX32 R221, R221, R4.reuse, 0x1, P4 ;  /* 0x00000004dddd7211 */ /* 0x080fe400020f0eff */
[-C--:B------:R-:W-:Y:S01]  /*2460*/  LEA.HI.X.SX32 R231, R38, R4.reuse, 0x1, P2 ;  /* 0x0000000426e77211 */ /* 0x080fe200010f0eff */
[----:B------:R3:W5:Y:S01]  /*2470*/  LDG.E.U16 R150, desc[UR30][R150.64] ;  /* 0x0000001e96967981 */ /* 0x000762000c1e1500 */
[----:B------:R-:W-:Y:S02]  /*2480*/  LEA.HI.X.SX32 R207, R207, R4, 0x1, P6 ;  /* 0x00000004cfcf7211 */ /* 0x000fe400030f0eff */
[----:B------:R-:W-:Y:S01]  /*2490*/  IADD3 R234, P4, PT, R235, R250, RZ ;  /* 0x000000faebea7210 */ /* 0x000fe20007f9e0ff */
[----:B------:R3:W5:Y:S01]  /*24a0*/  LDG.E.U16 R152, desc[UR30][R152.64] ;  /* 0x0000001e98987981 */ /* 0x000762000c1e1500 */
[----:B------:R-:W-:-:S02]  /*24b0*/  LEA R38, R0, -R0, 0x6 ;  /* 0x8000000000267211 */ /* 0x000fc400078e30ff */
[-C--:B------:R-:W-:Y:S01]  /*24c0*/  IADD3 R246, P2, PT, R6, R250.reuse, RZ ;  /* 0x000000fa06f67210 */ /* 0x080fe20007f5e0ff */
[----:B------:R3:W5:Y:S01]  /*24d0*/  LDG.E.U16 R156, desc[UR30][R156.64] ;  /* 0x0000001e9c9c7981 */ /* 0x000762000c1e1500 */
[-C--:B------:R-:W-:Y:S02]  /*24e0*/  IADD3 R222, P6, PT, R241, R250.reuse, RZ ;  /* 0x000000faf1de7210 */ /* 0x080fe40007fde0ff */
[----:B------:R-:W-:Y:S01]  /*24f0*/  IADD3 R236, P5, PT, R237, R250, RZ ;  /* 0x000000faedec7210 */ /* 0x000fe20007fbe0ff */
[----:B------:R-:W-:Y:S01]  /*2500*/  IMAD R237, R0, 0x4f, RZ ;  /* 0x0000004f00ed7824 */ /* 0x000fe200078e02ff */
[-C--:B------:R-:W-:Y:S01]  /*2510*/  LEA.HI.X.SX32 R241, R42, R4.reuse, 0x1, P1 ;  /* 0x000000042af17211 */ /* 0x080fe200008f0eff */
[----:B------:R-:W-:Y:S01]  /*2520*/  IMAD R42, R0, 0x5f, RZ ;  /* 0x0000005f002a7824 */ /* 0x000fe200078e02ff */
[-C--:B------:R-:W-:Y:S01]  /*2530*/  LEA.HI.X.SX32 R247, R38, R4.reuse, 0x1, P2 ;  /* 0x0000000426f77211 */ /* 0x080fe200010f0eff */
[----:B------:R-:W-:Y:S01]  /*2540*/  IMAD R38, R0, 0x67, RZ ;  /* 0x0000006700267824 */ /* 0x000fe200078e02ff */
[-C--:B------:R-:W-:Y:S01]  /*2550*/  LEA.HI.X.SX32 R235, R6, R4.reuse, 0x1, P4 ;  /* 0x0000000406eb7211 */ /* 0x080fe200020f0eff */
[C---:B------:R-:W-:Y:S01]  /*2560*/  IMAD R6, R0.reuse, 0x6f, RZ ;  /* 0x0000006f00067824 */ /* 0x040fe200078e02ff */
[----:B------:R-:W-:Y:S01]  /*2570*/  LEA.HI.X.SX32 R223, R223, R4, 0x1, P6 ;  /* 0x00000004dfdf7211 */ /* 0x000fe200030f0eff */
[----:B------:R-:W-:Y:S01]  /*2580*/  IMAD R0, R0, 0x77, RZ ;  /* 0x0000007700007824 */ /* 0x000fe200078e02ff */
[-C--:B------:R-:W-:Y:S01]  /*2590*/  IADD3 R238, P6, PT, R239, R250.reuse, RZ ;  /* 0x000000faefee7210 */ /* 0x080fe20007fde0ff */
[----:B------:R3:W5:Y:S01]  /*25a0*/  LDG.E.U16 R158, desc[UR30][R158.64] ;  /* 0x0000001e9e9e7981 */ /* 0x000762000c1e1500 */
[----:B------:R-:W-:-:S02]  /*25b0*/  IADD3 R242, P1, PT, R242, R250, RZ ;  /* 0x000000faf2f27210 */ /* 0x000fc40007f3e0ff */
[-C--:B------:R-:W-:Y:S01]  /*25c0*/  IADD3 R244, P3, PT, R244, R250.reuse, RZ ;  /* 0x000000faf4f47210 */ /* 0x080fe20007f7e0ff */
[----:B------:R3:W5:Y:S01]  /*25d0*/  LDG.E.U16 R160, desc[UR30][R160.64] ;  /* 0x0000001ea0a07981 */ /* 0x000762000c1e1500 */
[-C--:B------:R-:W-:Y:S02]  /*25e0*/  IADD3 R248, P2, PT, R248, R250.reuse, RZ ;  /* 0x000000faf8f87210 */ /* 0x080fe40007f5e0ff */
[----:B------:R-:W-:Y:S01]  /*25f0*/  IADD3 R250, P4, PT, R251, R250, RZ ;  /* 0x000000fafbfa7210 */ /* 0x000fe20007f9e0ff */
[----:B------:R3:W5:Y:S03]  /*2600*/  LDG.E.U16 R162, desc[UR30][R162.64] ;  /* 0x0000001ea2a27981 */ /* 0x000766000c1e1500 */
[-C--:B------:R-:W-:Y:S01]  /*2610*/  LEA.HI.X.SX32 R251, R0, R4.reuse, 0x1, P4 ;  /* 0x0000000400fb7211 */ /* 0x080fe200020f0eff */
[----:B------:R-:W-:Y:S01]  /*2620*/  IMAD R0, R252, UR5, RZ ;  /* 0x00000005fc007c24 */ /* 0x000fe2000f8e02ff */
[-C--:B------:R-:W-:Y:S01]  /*2630*/  LEA.HI.X.SX32 R237, R237, R4.reuse, 0x1, P5 ;  /* 0x00000004eded7211 */ /* 0x080fe200028f0eff */
[----:B------:R3:W5:Y:S03]  /*2640*/  LDG.E.U16 R164, desc[UR30][R164.64] ;  /* 0x0000001ea4a47981 */ /* 0x000766000c1e1500 */
[----:B------:R-:W-:Y:S01]  /*2650*/  SHF.L.U32 R0, R0, 0x1, RZ ;  /* 0x0000000100007819 */ /* 0x000fe200000006ff */
[----:B------:R3:W5:Y:S03]  /*2660*/  LDG.E.U16 R166, desc[UR30][R166.64] ;  /* 0x0000001ea6a67981 */ /* 0x000766000c1e1500 */
[----:B--2---:R-:W-:Y:S01]  /*2670*/  IADD3 R0, PT, PT, R0, UR4, R3 ;  /* 0x0000000400007c10 */ /* 0x004fe2000fffe003 */
[----:B------:R3:W5:Y:S01]  /*2680*/  LDG.E.U16 R168, desc[UR30][R168.64] ;  /* 0x0000001ea8a87981 */ /* 0x000762000c1e1500 */
[----:B------:R-:W-:-:S02]  /*2690*/  LEA.HI.X.SX32 R239, R78, R4, 0x1, P6 ;  /* 0x000000044eef7211 */ /* 0x000fc400030f0eff */
[-C--:B------:R-:W-:Y:S01]  /*26a0*/  LEA.HI.X.SX32 R243, R42, R4.reuse, 0x1, P1 ;  /* 0x000000042af37211 */ /* 0x080fe200008f0eff */
[C-C-:B0-----:R-:W-:Y:S01]  /*26b0*/  IMAD R42, R9.reuse, 0x92, R0.reuse ;  /* 0x00000092092a7824 */ /* 0x141fe200078e0200 */
[-C--:B------:R-:W-:Y:S01]  /*26c0*/  LEA.HI.X.SX32 R245, R38, R4.reuse, 0x1, P3 ;  /* 0x0000000426f57211 */ /* 0x080fe200018f0eff */
[C-C-:B------:R-:W-:Y:S01]  /*26d0*/  IMAD R38, R9.reuse, 0x82, R0.reuse ;  /* 0x0000008209267824 */ /* 0x140fe200078e0200 */
[----:B------:R-:W-:Y:S01]  /*26e0*/  LEA.HI.X.SX32 R249, R6, R4, 0x1, P2 ;  /* 0x0000000406f97211 */ /* 0x000fe200010f0eff */
[C-C-:B------:R-:W-:Y:S01]  /*26f0*/  IMAD R6, R9.reuse, 0x90, R0.reuse ;  /* 0x0000009009067824 */ /* 0x140fe200078e0200 */
[C---:B------:R-:W-:Y:S01]  /*2700*/  LEA R4, R9.reuse, R0, 0x7 ;  /* 0x0000000009047211 */ /* 0x040fe200078e38ff */
[--C-:B------:R-:W-:Y:S01]  /*2710*/  IMAD R78, R9, 0x84, R0.reuse ;  /* 0x00000084094e7824 */ /* 0x100fe200078e0200 */
[----:B-1----:R-:W-:Y:S01]  /*2720*/  SHF.L.U32 R133, R53, 0x1, RZ ;  /* 0x0000000135857819 */ /* 0x002fe200000006ff */
[C-C-:B------:R-:W-:Y:S01]  /*2730*/  IMAD R110, R9.reuse, 0x86, R0.reuse ;  /* 0x00000086096e7824 */ /* 0x140fe200078e0200 */
[----:B------:R3:W5:Y:S01]  /*2740*/  LDG.E.U16 R170, desc[UR30][R170.64] ;  /* 0x0000001eaaaa7981 */ /* 0x000762000c1e1500 */
[----:B------:R-:W-:-:S02]  /*2750*/  IMAD R196, R9, 0x8a, R0 ;  /* 0x0000008a09c47824 */ /* 0x000fc400078e0200 */
[C-C-:B------:R-:W-:Y:S01]  /*2760*/  IMAD R208, R9.reuse, 0x8c, R0.reuse ;  /* 0x0000008c09d07824 */ /* 0x140fe200078e0200 */
[----:B------:R3:W5:Y:S01]  /*2770*/  LDG.E.U16 R174, desc[UR30][R174.64] ;  /* 0x0000001eaeae7981 */ /* 0x000762000c1e1500 */
[C-C-:B------:R-:W-:Y:S02]  /*2780*/  IMAD R212, R9.reuse, 0x8e, R0.reuse ;  /* 0x0000008e09d47824 */ /* 0x140fe400078e0200 */
[----:B------:R-:W-:Y:S01]  /*2790*/  IMAD R154, R9, 0x88, R0 ;  /* 0x00000088099a7824 */ /* 0x000fe200078e0200 */
[----:B------:R-:W-:Y:S01]  /*27a0*/  SHF.R.U32.HI R0, RZ, 0x5, R53 ;  /* 0x00000005ff007819 */ /* 0x000fe20000011635 */
[----:B------:R3:W5:Y:S01]  /*27b0*/  LDG.E.U16 R172, desc[UR30][R172.64] ;  /* 0x0000001eacac7981 */ /* 0x000762000c1e1500 */
[----:B------:R-:W-:Y:S02]  /*27c0*/  LOP3.LUT R133, R133, 0x7e, RZ, 0xc0, !PT ;  /* 0x0000007e85857812 */ /* 0x000fe400078ec0ff */
[----:B------:R-:W-:Y:S01]  /*27d0*/  R2UR UR9, R0 ;  /* 0x00000000000972ca */ /* 0x000fe200000e0000 */
[----:B------:R3:W5:Y:S01]  /*27e0*/  LDG.E.U16 R176, desc[UR30][R176.64] ;  /* 0x0000001eb0b07981 */ /* 0x000762000c1e1500 */
[----:B------:R-:W-:-:S03]  /*27f0*/  LOP3.LUT R0, R53, 0x40, RZ, 0xc0, !PT ;  /* 0x0000004035007812 */ /* 0x000fc600078ec0ff */
[----:B------:R3:W5:Y:S01]  /*2800*/  LDG.E.U16 R178, desc[UR30][R178.64] ;  /* 0x0000001eb2b27981 */ /* 0x000762000c1e1500 */
[----:B------:R-:W-:-:S03]  /*2810*/  LEA R3, R0, R133, 0x8 ;  /* 0x0000008500037211 */ /* 0x000fc600078e40ff */
[----:B------:R3:W5:Y:S04]  /*2820*/  LDG.E.U16 R180, desc[UR30][R180.64] ;  /* 0x0000001eb4b47981 */ /* 0x000768000c1e1500 */
[----:B------:R3:W5:Y:S01]  /*2830*/  LDG.E.U16 R182, desc[UR30][R182.64] ;  /* 0x0000001eb6b67981 */ /* 0x000762000c1e1500 */
[----:B------:R-:W-:-:S03]  /*2840*/  R2UR UR29, R11 ;  /* 0x000000000b1d72ca */ /* 0x000fc600000e0000 */
[----:B------:R3:W5:Y:S04]  /*2850*/  LDG.E.U16 R184, desc[UR30][R184.64] ;  /* 0x0000001eb8b87981 */ /* 0x000768000c1e1500 */
        /* <DEDUP_REMOVED lines=39> */
[----:B------:R3:W5:Y:S01]  /*2ad0*/  LDG.E.U16 R212, desc[UR30][R212.64] ;  /* 0x0000001ed4d47981 */ /* 0x000762000c1e1500 */
[----:B------:R-:W-:Y:S05]  /*2ae0*/  @P0 BRA `(.L_x_5) ;  /* 0x0000000000180947 */ /* 0x000fea0003800000 */
[----:B------:R-:W-:Y:S01]  /*2af0*/  ELECT P1, URZ, PT ;  /* 0x0000000000ff782f */ /* 0x000fe20003820000 */
[----:B---3--:R-:W-:Y:S01]  /*2b00*/  HFMA2 R5, -RZ, RZ, 0, 5.9604644775390625e-08 ;  /* 0x00000001ff057431 */ /* 0x008fe200000001ff */
[----:B------:R-:W-:Y:S01]  /*2b10*/  UMOV UR4, 0x40 ;  /* 0x0000004000047882 */ /* 0x000fe20000000000 */
[----:B------:R-:W-:Y:S01]  /*2b20*/  UVIRTCOUNT.DEALLOC.SMPOOL 0x80 ;  /* 0x000000800000784c */ /* 0x000fe20000000000 */
[----:B------:R-:W-:-:S09]  /*2b30*/  ULEA UR4, UR8, UR4, 0x18 ;  /* 0x0000000408047291 */ /* 0x000fd2000f8ec0ff */
[----:B------:R0:W-:Y:S03]  /*2b40*/  @P1 STS.U8 [UR4], R5 ;  /* 0x00000005ff001988 */ /* 0x0001e60008000004 */
.L_x_5:
[----:B------:R-:W2:Y:S01]  /*2b50*/  LDL.LU R9, [R1+0xc] ;  /* 0x00000c0001097983 */ /* 0x000ea20000300800 */
[----:B------:R-:W1:Y:S03]  /*2b60*/  LDCU UR4, c[0x0][0x3c0] ;  /* 0x00007800ff0477ac */ /* 0x000e660008000800 */
[----:B-----5:R-:W-:Y:S01]  /*2b70*/  STS.U16 [R3+UR16+0x1000], R2 ;  /* 0x0010000203007988 */ /* 0x020fe20008000410 */
[----:B------:R-:W4:Y:S03]  /*2b80*/  LDCU UR5, c[0x0][0x3c8] ;  /* 0x00007900ff0577ac */ /* 0x000f260008000800 */
[----:B------:R-:W-:Y:S04]  /*2b90*/  STS.U16 [R3+UR16+0x2000], R4 ;  /* 0x0020000403007988 */ /* 0x000fe80008000410 */
[----:B------:R-:W-:Y:S04]  /*2ba0*/  STS.U16 [R3+UR16+0x2400], R6 ;  /* 0x0024000603007988 */ /* 0x000fe80008000410 */
[----:B------:R-:W-:Y:S04]  /*2bb0*/  STS.U16 [R3+UR16+0x1400], R14 ;  /* 0x0014000e03007988 */ /* 0x000fe80008000410 */
[----:B------:R-:W-:Y:S04]  /*2bc0*/  STS.U16 [R3+UR16+0x2800], R16 ;  /* 0x0028001003007988 */ /* 0x000fe80008000410 */
[----:B------:R-:W-:Y:S04]  /*2bd0*/  STS.U16 [R3+UR16+0x2c00], R18 ;  /* 0x002c001203007988 */ /* 0x000fe80008000410 */
[----:B------:R-:W-:Y:S04]  /*2be0*/  STS.U16 [R3+UR16+0xc00], R20 ;  /* 0x000c001403007988 */ /* 0x000fe80008000410 */
[----:B------:R0:W-:Y:S04]  /*2bf0*/  STS.U16 [R3+UR16+0x1800], R22 ;  /* 0x0018001603007988 */ /* 0x0001e80008000410 */
[----:B------:R-:W-:Y:S04]  /*2c00*/  STS.U16 [R3+UR16+0x3000], R24 ;  /* 0x0030001803007988 */ /* 0x000fe80008000410 */
[----:B------:R-:W-:Y:S04]  /*2c10*/  STS.U16 [R3+UR16+0x3400], R26 ;  /* 0x0034001a03007988 */ /* 0x000fe80008000410 */
[----:B------:R-:W-:Y:S04]  /*2c20*/  STS.U16 [R3+UR16+0x1c00], R30 ;  /* 0x001c001e03007988 */ /* 0x000fe80008000410 */
[----:B------:R-:W-:Y:S04]  /*2c30*/  STS.U16 [R3+UR16+0x3800], R32 ;  /* 0x0038002003007988 */ /* 0x000fe80008000410 */
[----:B------:R3:W-:Y:S01]  /*2c40*/  STS.U16 [R3+UR16+0x3c00], R34 ;  /* 0x003c002203007988 */ /* 0x0007e20008000410 */
[----:B------:R-:W-:Y:S01]  /*2c50*/  USHF.L.U32 UR6, UR9, 0x15, URZ ;  /* 0x0000001509067899 */ /* 0x000fe200080006ff */
[----:B------:R-:W-:Y:S01]  /*2c60*/  LOP3.LUT P1, RZ, R53, 0x7f, RZ, 0xc0, !PT ;  /* 0x0000007f35ff7812 */ /* 0x000fe2000782c0ff */
[----:B---3--:R-:W3:Y:S01]  /*2c70*/  LDC R169, c[0x0][0x3c4] ;  /* 0x0000f100ffa97b82 */ /* 0x008ee20000000800 */
[----:B------:R-:W3:Y:S01]  /*2c80*/  LDL.LU R7, [R1+0x8] ;  /* 0x0000080001077983 */ /* 0x000ee20000300800 */
[----:B------:R-:W-:Y:S01]  /*2c90*/  UMOV UR10, 0x1 ;  /* 0x00000001000a7882 */ /* 0x000fe20000000000 */
[----:B------:R-:W0:Y:S02]  /*2ca0*/  LDCU UR26, c[0x0][0x3f0] ;  /* 0x00007e00ff1a77ac */ /* 0x000e240008000800 */
[----:B0-----:R-:W3:Y:S01]  /*2cb0*/  LDL.LU R5, [R1+0x4] ;  /* 0x0000040001057983 */ /* 0x001ee20000300800 */
[----:B------:R-:W-:Y:S01]  /*2cc0*/  PRMT R11, RZ, 0x7610, R11 ;  /* 0x00007610ff0b7816 */ /* 0x000fe2000000000b */
[----:B-1----:R-:W-:Y:S01]  /*2cd0*/  UIMAD UR4, UR17, UR4, URZ ;  /* 0x00000004110472a4 */ /* 0x002fe2000f8e02ff */
[----:B------:R-:W0:Y:S01]  /*2ce0*/  LDC R171, c[0x0][0x3c4] ;  /* 0x0000f100ffab7b82 */ /* 0x000e220000000800 */
[----:B------:R-:W-:-:S02]  /*2cf0*/  ULOP3.LUT UR6, UR6, 0x600000, URZ, 0xc0, !UPT ;  /* 0x0060000006067892 */ /* 0x000fc4000f8ec0ff */
[----:B------:R-:W-:Y:S02]  /*2d00*/  USHF.L.U32 UR7, UR4, 0x1, URZ ;  /* 0x0000000104077899 */ /* 0x000fe400080006ff */
[----:B------:R-:W-:Y:S01]  /*2d10*/  UIADD3 UR15, UPT, UPT, UR29, UR6, URZ ;  /* 0x000000061d0f7290 */ /* 0x000fe2000fffe0ff */
[----:B------:R-:W-:Y:S02]  /*2d20*/  VOTEU.ALL UP1, P1 ;  /* 0x0000000000ff7886 */ /* 0x000fe40000820000 */
[----:B------:R-:W1:Y:S01]  /*2d30*/  LDC R167, c[0x0][0x3c4] ;  /* 0x0000f100ffa77b82 */ /* 0x000e620000000800 */
[----:B------:R-:W-:Y:S01]  /*2d40*/  UIADD3 UR8, UPT, UPT, UR16, 0xb000, URZ ;  /* 0x0000b00010087890 */ /* 0x000fe2000fffe0ff */
[----:B------:R-:W-:Y:S01]  /*2d50*/  VOTEU.ALL UP2, P1 ;  /* 0x0000000000ff7886 */ /* 0x000fe20000840000 */
[----:B------:R-:W-:Y:S01]  /*2d60*/  PRMT R21, RZ, 0x7610, R21 ;  /* 0x00007610ff157816 */ /* 0x000fe20000000015 */
[----:B------:R-:W-:Y:S02]  /*2d70*/  UISETP.GT.AND UP0, UPT, UR26, URZ, UPT ;  /* 0x000000ff1a00728c */ /* 0x000fe4000bf04270 */
[----:B------:R-:W-:Y:S01]  /*2d80*/  STTM.x128 tmem[UR15], RZ ;  /* 0x000000ff000079ed */ /* 0x000fe200083c000f */
[----:B------:R-:W-:Y:S01]  /*2d90*/  PRMT R13, RZ, 0x7610, R13 ;  /* 0x00007610ff0d7816 */ /* 0x000fe2000000000d */
[----:B------:R-:W0:Y:S01]  /*2da0*/  LDC R22, c[0x0][0x3c4] ;  /* 0x0000f100ff167b82 */ /* 0x000e220000000800 */
[----:B------:R-:W-:Y:S01]  /*2db0*/  PRMT R23, RZ, 0x7610, R23 ;  /* 0x00007610ff177816 */ /* 0x000fe20000000017 */
[----:B------:R-:W0:Y:S01]  /*2dc0*/  LDCU UR28, c[0x0][0x3d4] ;  /* 0x00007a80ff1c77ac */ /* 0x000e220008000800 */
[----:B------:R-:W-:-:S02]  /*2dd0*/  PLOP3.LUT P2, PT, PT, PT, UP0, 0x80, 0x8 ;  /* 0x000000000008781c */ /* 0x000fc40003f4f008 */
[----:B------:R-:W-:Y:S01]  /*2de0*/  PRMT R15, RZ, 0x7610, R15 ;  /* 0x00007610ff0f7816 */ /* 0x000fe2000000000f */
[----:B------:R-:W0:Y:S02]  /*2df0*/  LDCU UR11, c[0x0][0x3d8] ;  /* 0x00007b00ff0b77ac */ /* 0x000e240008000800 */
[----:B------:R-:W1:Y:S08]  /*2e00*/  LDC R34, c[0x0][0x3c4] ;  /* 0x0000f100ff227b82 */ /* 0x000e700000000800 */
[----:B------:R-:W4:Y:S08]  /*2e10*/  LDC R26, c[0x0][0x3c4] ;  /* 0x0000f100ff1a7b82 */ /* 0x000f300000000800 */
[----:B------:R-:W4:Y:S08]  /*2e20*/  LDC R24, c[0x0][0x3c4] ;  /* 0x0000f100ff187b82 */ /* 0x000f300000000800 */
[----:B------:R-:W4:Y:S08]  /*2e30*/  LDC R32, c[0x0][0x3c4] ;  /* 0x0000f100ff207b82 */ /* 0x000f300000000800 */
[----:B------:R-:W4:Y:S08]  /*2e40*/  LDC R6, c[0x0][0x3c4] ;  /* 0x0000f100ff067b82 */ /* 0x000f300000000800 */
[----:B------:R-:W4:Y:S01]  /*2e50*/  LDC R30, c[0x0][0x3c4] ;  /* 0x0000f100ff1e7b82 */ /* 0x000f220000000800 */
[----:B0-----:R-:W-:-:S02]  /*2e60*/  IMAD R159, R22, 0x18, RZ ;  /* 0x00000018169f7824 */ /* 0x001fc400078e02ff */
[----:B-1----:R-:W-:Y:S02]  /*2e70*/  IMAD R153, R34, 0x1e, RZ ;  /* 0x0000001e22997824 */ /* 0x002fe400078e02ff */
[----:B----4-:R-:W-:Y:S02]  /*2e80*/  IMAD R157, R26, 0x1a, RZ ;  /* 0x0000001a1a9d7824 */ /* 0x010fe400078e02ff */
[----:B------:R-:W-:Y:S01]  /*2e90*/  IMAD R41, R24, 0xd, RZ ;  /* 0x0000000d18297824 */ /* 0x000fe200078e02ff */
[----:B------:R-:W-:Y:S01]  /*2ea0*/  LEA R45, R32, -R32, 0x4 ;  /* 0x80000020202d7211 */ /* 0x000fe200078e20ff */
[----:B------:R-:W0:Y:S01]  /*2eb0*/  LDC R22, c[0x0][0x3d8] ;  /* 0x0000f600ff167b82 */ /* 0x000e220000000800 */
[----:B------:R-:W-:Y:S01]  /*2ec0*/  IMAD R163, R6, 0x14, RZ ;  /* 0x0000001406a37824 */ /* 0x000fe200078e02ff */
[----:B------:R-:W-:-:S06]  /*2ed0*/  PRMT R16, RZ, 0x7610, R16 ;  /* 0x00007610ff107816 */ /* 0x000fcc0000000010 */
[----:B------:R-:W1:Y:S01]  /*2ee0*/  LDC R6, c[0x0][0x3d8] ;  /* 0x0000f600ff067b82 */ /* 0x000e620000000800 */
[----:B------:R-:W-:Y:S01]  /*2ef0*/  PRMT R25, RZ, 0x7610, R25 ;  /* 0x00007610ff197816 */ /* 0x000fe20000000019 */
[----:B------:R-:W-:Y:S01]  /*2f00*/  IMAD R155, R30, 0x1c, RZ ;  /* 0x0000001c1e9b7824 */ /* 0x000fe200078e02ff */
[----:B------:R-:W-:-:S05]  /*2f10*/  PRMT R18, RZ, 0x7610, R18 ;  /* 0x00007610ff127816 */ /* 0x000fca0000000012 */
[----:B------:R-:W4:Y:S01]  /*2f20*/  LDC R24, c[0x0][0x3d8] ;  /* 0x0000f600ff187b82 */ /* 0x000f220000000800 */
[----:B------:R-:W-:Y:S02]  /*2f30*/  PRMT R17, RZ, 0x7610, R17 ;  /* 0x00007610ff117816 */ /* 0x000fe40000000011 */
[----:B------:R-:W-:Y:S02]  /*2f40*/  PRMT R27, RZ, 0x7610, R27 ;  /* 0x00007610ff1b7816 */ /* 0x000fe4000000001b */
[----:B------:R-:W-:Y:S02]  /*2f50*/  PRMT R14, RZ, 0x7610, R14 ;  /* 0x00007610ff0e7816 */ /* 0x000fe4000000000e */
[----:B------:R-:W-:Y:S01]  /*2f60*/  PRMT R20, RZ, 0x7610, R20 ;  /* 0x00007610ff147816 */ /* 0x000fe20000000014 */
[----:B------:R-:W0:Y:S01]  /*2f70*/  LDC R26, c[0x0][0x3d8] ;  /* 0x0000f600ff1a7b82 */ /* 0x000e220000000800 */
[----:B------:R-:W-:Y:S02]  /*2f80*/  PRMT R19, RZ, 0x7610, R19 ;  /* 0x00007610ff137816 */ /* 0x000fe40000000013 */
[----:B------:R-:W-:Y:S01]  /*2f90*/  PRMT R29, RZ, 0x7610, R29 ;  /* 0x00007610ff1d7816 */ /* 0x000fe2000000001d */
[----:B--2---:R2:W-:Y:S02]  /*2fa0*/  STS.U16 [R3+UR16], R9 ;  /* 0x0000000903007988 */ /* 0x0045e40008000410 */
[----:B--2---:R-:W2:Y:S02]  /*2fb0*/  S2R R9, SR_TID.X ;  /* 0x0000000000097919 */ /* 0x004ea40000002100 */
[----:B--2---:R-:W-:-:S05]  /*2fc0*/  LOP3.LUT R9, R9, 0x7f, RZ, 0xc0, !PT ;  /* 0x0000007f09097812 */ /* 0x004fca00078ec0ff */
[----:B------:R-:W-:Y:S01]  /*2fd0*/  IMAD R2, R9, UR5, RZ ;  /* 0x0000000509027c24 */ /* 0x000fe2000f8e02ff */
[----:B------:R-:W-:Y:S01]  /*2fe0*/  UIMAD.WIDE UR4, UR4, 0x2, URZ ;  /* 0x00000002040478a5 */ /* 0x000fe2000f8e02ff */
[----:B------:R-:W2:Y:S03]  /*2ff0*/  LDC R9, c[0x0][0x3c4] ;  /* 0x0000f100ff097b82 */ /* 0x000ea60000000800 */
[C---:B------:R-:W-:Y:S01]  /*3000*/  SHF.L.U32 R135, R2.reuse, 0x1, RZ ;  /* 0x0000000102877819 */ /* 0x040fe200000006ff */
[----:B------:R-:W-:Y:S01]  /*3010*/  IMAD.HI R2, R2, 0x2, RZ ;  /* 0x0000000202027827 */ /* 0x000fe200078e02ff */
[----:B---3--:R3:W-:Y:S05]  /*3020*/  STS.U16 [R3+UR16+0x400], R7 ;  /* 0x0004000703007988 */ /* 0x0087ea0008000410 */
[----:B------:R-:W0:Y:S01]  /*3030*/  LDCU UR4, c[0x0][0x3d0] ;  /* 0x00007a00ff0477ac */ /* 0x000e220008000800 */
[----:B------:R1:W-:Y:S01]  /*3040*/  STS.U16 [R3+UR16+0x800], R5 ;  /* 0x0008000503007988 */ /* 0x0003e20008000410 */
[----:B---3--:R-:W-:-:S02]  /*3050*/  LOP3.LUT R7, R3, 0x20, RZ, 0x3c, !PT ;  /* 0x0000002003077812 */ /* 0x008fc400078e3cff */
[----:B-1----:R-:W-:-:S05]  /*3060*/  LOP3.LUT R5, R3, 0x10, RZ, 0x3c, !PT ;  /* 0x0000001003057812 */ /* 0x002fca00078e3cff */
[----:B------:R-:W-:Y:S04]  /*3070*/  STS.U16 [R5+UR16+0x2080], R38 ;  /* 0x0020802605007988 */ /* 0x000fe80008000410 */
        /* <DEDUP_REMOVED lines=16> */
[----:B------:R-:W-:Y:S01]  /*3180*/  STS.U16 [R7+UR16+0x900], R68 ;  /* 0x0009004407007988 */ /* 0x000fe20008000410 */
[----:B-1----:R-:W-:-:S03]  /*3190*/  LOP3.LUT R5, R3, 0x30, RZ, 0x3c, !PT ;  /* 0x0000003003057812 */ /* 0x002fc600078e3cff */
        /* <DEDUP_REMOVED lines=32> */
[----:B------:R3:W-:Y:S01]  /*33a0*/  STS.U16 [R7+UR16+0xe00], R28 ;  /* 0x000e001c07007988 */ /* 0x0007e20008000410 */
[----:B-1----:R-:W-:-:S03]  /*33b0*/  LOP3.LUT R5, R3, 0x50, RZ, 0x3c, !PT ;  /* 0x0000005003057812 */ /* 0x002fc600078e3cff */
[----:B------:R-:W-:Y:S04]  /*33c0*/  STS.U16 [R7+UR16+0x1200], R70 ;  /* 0x0012004607007988 */ /* 0x000fe80008000410 */
[----:B------:R-:W-:Y:S01]  /*33d0*/  STS.U16 [R7+UR16+0x1a00], R76 ;  /* 0x001a004c07007988 */ /* 0x000fe20008000410 */
[----:B---3--:R-:W1:Y:S03]  /*33e0*/  LDC R28, c[0x0][0x3c4] ;  /* 0x0000f100ff1c7b82 */ /* 0x008e660000000800 */
        /* <DEDUP_REMOVED lines=12> */
[----:B------:R0:W-:Y:S04]  /*34b0*/  STS.U16 [R5+UR16+0x280], R8 ;  /* 0x0002800805007988 */ /* 0x0001e80008000410 */
[----:B------:R-:W-:Y:S01]  /*34c0*/  STS.U16 [R5+UR16+0x680], R72 ;  /* 0x0006804805007988 */ /* 0x000fe20008000410 */
[----:B---3--:R-:W-:-:S03]  /*34d0*/  LOP3.LUT R7, R3, 0x60, RZ, 0x3c, !PT ;  /* 0x0000006003077812 */ /* 0x008fc600078e3cff */
[----:B------:R-:W-:Y:S01]  /*34e0*/  STS.U16 [R5+UR16+0xa80], R96 ;  /* 0x000a806005007988 */ /* 0x000fe20008000410 */
[----:B------:R-:W-:Y:S01]  /*34f0*/  LOP3.LUT R3, R3, 0x70, RZ, 0x3c, !PT ;  /* 0x0000007003037812 */ /* 0x000fe200078e3cff */
[----:B0-----:R-:W0:Y:S02]  /*3500*/  LDC R8, c[0x0][0x3c4] ;  /* 0x0000f100ff087b82 */ /* 0x001e240000000800 */
        /* <DEDUP_REMOVED lines=15> */
[----:B---3--:R-:W3:Y:S03]  /*3600*/  LDC.64 R4, c[0x0][0x388] ;  /* 0x0000e200ff047b82 */ /* 0x008ee60000000a00 */
[----:B------:R-:W-:Y:S04]  /*3610*/  STS.U16 [R7+UR16+0xb00], R144 ;  /* 0x000b009007007988 */ /* 0x000fe80008000410 */
[----:B------:R-:W-:Y:S04]  /*3620*/  STS.U16 [R7+UR16+0xf00], R186 ;  /* 0x000f00ba07007988 */ /* 0x000fe80008000410 */
[----:B------:R-:W-:Y:S04]  /*3630*/  STS.U16 [R7+UR16+0x1300], R152 ;  /* 0x0013009807007988 */ /* 0x000fe80008000410 */
[----:B------:R-:W-:Y:S04]  /*3640*/  STS.U16 [R7+UR16+0x1700], R190 ;  /* 0x001700be07007988 */ /* 0x000fe80008000410 */
[----:B------:R-:W-:Y:S04]  /*3650*/  STS.U16 [R7+UR16+0x1b00], R164 ;  /* 0x001b00a407007988 */ /* 0x000fe80008000410 */
[----:B------:R-:W-:Y:S01]  /*3660*/  STS.U16 [R7+UR16+0x1f00], R192 ;  /* 0x001f00c007007988 */ /* 0x000fe20008000410 */
[----:B---3--:R-:W-:-:S03]  /*3670*/  IADD3 R134, P3, P4, R135, UR7, R4 ;  /* 0x0000000787867c10 */ /* 0x008fc6000fc7e004 */
[----:B------:R-:W-:Y:S01]  /*3680*/  STS.U16 [R7+UR16+0x2300], R208 ;  /* 0x002300d007007988 */ /* 0x000fe20008000410 */
[----:B------:R-:W3:Y:S01]  /*3690*/  LDC R4, c[0x0][0x3c4] ;  /* 0x0000f100ff047b82 */ /* 0x000ee20000000800 */
[----:B------:R-:W-:Y:S02]  /*36a0*/  IADD3.X R135, PT, PT, R2, UR5, R5, P3, P4 ;  /* 0x0000000502877c10 */ /* 0x000fe40009fe8405 */
[----:B------:R-:W-:Y:S01]  /*36b0*/  STS.U16 [R7+UR16+0x2700], R218 ;  /* 0x002700da07007988 */ /* 0x000fe20008000410 */
[----:B------:R-:W-:-:S04]  /*36c0*/  @!UP1 UIADD3 UR6, UPT, UPT, -UR10, 0x100000, URZ ;  /* 0x001000000a069890 */ /* 0x000fc8000fffe1ff */
[----:B------:R-:W-:Y:S02]  /*36d0*/  @!UP1 USHF.L.U32 UR7, UR6, 0xb, URZ ;  /* 0x0000000b06079899 */ /* 0x000fe400080006ff */
[----:B------:R-:W-:Y:S01]  /*36e0*/  @!UP1 USHF.L.U32 UR6, UR6, 0x1, URZ ;  /* 0x0000000106069899 */ /* 0x000fe200080006ff */
[----:B------:R-:W-:Y:S01]  /*36f0*/  STS.U16 [R7+UR16+0x2b00], R220 ;  /* 0x002b00dc07007988 */ /* 0x000fe20008000410 */
[----:B------:R-:W0:Y:S03]  /*3700*/  LDC R2, c[0x0][0x3c4] ;  /* 0x0000f100ff027b82 */ /* 0x000e260000000800 */
        /* <DEDUP_REMOVED lines=20> */
[----:B------:R1:W-:Y:S01]  /*3850*/  STS.U16 [R3+UR16+0x3b80], R250 ;  /* 0x003b80fa03007988 */ /* 0x0003e20008000410 */
[----:B------:R-:W0:Y:S02]  /*3860*/  FENCE.VIEW.ASYNC.T ;  /* 0x00000000000073c6 */ /* 0x000e240000000200 */
[----:B0-----:R-:W-:Y:S01]  /*3870*/  BAR.SYNC.DEFER_BLOCKING 0x0 ;  /* 0x0000000000007b1d */ /* 0x001fe20000010000 */
[----:B------:R-:W-:Y:S01]  /*3880*/  SHF.L.U32 R7, R2, 0x1, RZ ;  /* 0x0000000102077819 */ /* 0x000fe200000006ff */
[----:B------:R-:W-:Y:S01]  /*3890*/  IMAD R161, R8, 0x16, RZ ;  /* 0x0000001608a17824 */ /* 0x000fe200078e02ff */
[----:B------:R-:W-:Y:S01]  /*38a0*/  SHF.L.U32 R31, R2, 0x2, RZ ;  /* 0x00000002021f7819 */ /* 0x000fe200000006ff */
[----:B---3--:R-:W-:Y:S01]  /*38b0*/  IMAD R165, R4, 0x12, RZ ;  /* 0x0000001204a57824 */ /* 0x008fe200078e02ff */
[----:B------:R-:W-:-:S02]  /*38c0*/  IADD3 R172, P5, PT, R7, R134, RZ ;  /* 0x0000008607ac7210 */ /* 0x000fc40007fbe0ff */
[-C--:B------:R-:W-:Y:S02]  /*38d0*/  LEA R168, P6, R169, R134.reuse, 0x3 ;  /* 0x00000086a9a87211 */ /* 0x080fe400078c18ff */
[----:B------:R-:W-:Y:S01]  /*38e0*/  LEA R170, P4, R171, R134, 0x2 ;  /* 0x00000086abaa7211 */ /* 0x000fe200078810ff */
[C---:B------:R-:W-:Y:S01]  /*38f0*/  IMAD R39, R2.reuse, 0xb, RZ ;  /* 0x0000000b02277824 */ /* 0x040fe200078e02ff */
[-C--:B--2---:R-:W-:Y:S02]  /*3900*/  LEA.HI.X.SX32 R173, R9, R135.reuse, 0x1, P5 ;  /* 0x0000008709ad7211 */ /* 0x084fe400028f0eff */
[----:B------:R-:W-:Y:S02]  /*3910*/  LEA.HI.X.SX32 R169, R31, R135, 0x1, P6 ;  /* 0x000000871fa97211 */ /* 0x000fe400030f0eff */
[C---:B------:R-:W-:Y:S02]  /*3920*/  SHF.L.U32 R33, R2.reuse, 0x3, RZ ;  /* 0x0000000302217819 */ /* 0x040fe400000006ff */
[C---:B------:R-:W-:Y:S01]  /*3930*/  LEA R35, R2.reuse, R2, 0x3 ;  /* 0x0000000202237211 */ /* 0x040fe200078e18ff */
[----:B------:R-:W-:Y:S01]  /*3940*/  IMAD R5, R2, 0xc, RZ ;  /* 0x0000000c02057824 */ /* 0x000fe200078e02ff */
[----:B------:R-:W0:Y:S02]  /*3950*/  FENCE.VIEW.ASYNC.S ;  /* 0x00000000000073c6 */ /* 0x000e240000000000 */
[----:B0-----:R0:W2:Y:S02]  /*3960*/  @!UP2 SYNCS.EXCH.64 URZ, [UR8], UR6 ;  /* 0x0000000608ffa5b2 */ /* 0x0010a40008000100 */
[----:B--2---:R-:W-:Y:S01]  /*3970*/  BAR.SYNC.DEFER_BLOCKING 0x0 ;  /* 0x0000000000007b1d */ /* 0x004fe20000010000 */
[----:B------:R-:W-:-:S02]  /*3980*/  LEA R166, P5, R167, R134, 0x4 ;  /* 0x00000086a7a67211 */ /* 0x000fc400078a20ff */
[-C--:B------:R-:W-:Y:S02]  /*3990*/  LEA.HI.X.SX32 R171, R7, R135.reuse, 0x1, P4 ;  /* 0x0000008707ab7211 */ /* 0x080fe400020f0eff */
[-C--:B------:R-:W-:Y:S02]  /*39a0*/  IADD3 R160, P6, PT, R161, R134.reuse, RZ ;  /* 0x00000086a1a07210 */ /* 0x080fe40007fde0ff */
[-C--:B------:R-:W-:Y:S01]  /*39b0*/  IADD3 R164, P4, PT, R165, R134.reuse, RZ ;  /* 0x00000086a5a47210 */ /* 0x080fe20007f9e0ff */
[C---:B------:R-:W-:Y:S01]  /*39c0*/  IMAD R37, R2.reuse, 0xa, RZ ;  /* 0x0000000a02257824 */ /* 0x040fe200078e02ff */
[-C--:B------:R-:W-:Y:S02]  /*39d0*/  LEA.HI.X.SX32 R167, R33, R135.reuse, 0x1, P5 ;  /* 0x0000008721a77211 */ /* 0x080fe400028f0eff */
[-C--:B------:R-:W-:Y:S01]  /*39e0*/  LEA.HI.X.SX32 R161, R39, R135.reuse, 0x1, P6 ;  /* 0x0000008727a17211 */ /* 0x080fe200030f0eff */
[----:B-1----:R-:W-:Y:S01]  /*39f0*/  IMAD R3, R2, 0x6, RZ ;  /* 0x0000000602037824 */ /* 0x002fe200078e02ff */
[-C--:B------:R-:W-:Y:S01]  /*3a00*/  IADD3 R158, P5, PT, R159, R134.reuse, RZ ;  /* 0x000000869f9e7210 */ /* 0x080fe20007fbe0ff */
[----:B------:R-:W-:Y:S01]  /*3a10*/  IMAD R43, R28, 0xe, RZ ;  /* 0x0000000e1c2b7824 */ /* 0x000fe200078e02ff */
[----:B------:R-:W-:Y:S01]  /*3a20*/  LEA.HI.X.SX32 R165, R35, R135, 0x1, P4 ;  /* 0x0000008723a57211 */ /* 0x000fe200020f0eff */
[----:B------:R-:W1:Y:S01]  /*3a30*/  LDC.64 R30, c[0x0][0x390] ;  /* 0x0000e400ff1e7b82 */ /* 0x000e620000000a00 */
[-C--:B------:R-:W-:Y:S01]  /*3a40*/  IADD3 R152, P6, PT, R153, R134.reuse, RZ ;  /* 0x0000008699987210 */ /* 0x080fe20007fde0ff */
[----:B0-----:R-:W0:Y:S01]  /*3a50*/  LDCU UR6, c[0x0][0x3d8] ;  /* 0x00007b00ff0677ac */ /* 0x001e220008000800 */
[----:B------:R-:W-:-:S02]  /*3a60*/  IADD3 R156, P4, PT, R157, R134, RZ ;  /* 0x000000869d9c7210 */ /* 0x000fc40007f9e0ff */
[C---:B------:R-:W-:Y:S01]  /*3a70*/  IADD3 R174, P3, PT, R5.reuse, R134, RZ ;  /* 0x0000008605ae7210 */ /* 0x040fe20007f7e0ff */
[----:B------:R-:W-:Y:S01]  /*3a80*/  UIMAD UR4, UR17, UR4, URZ ;  /* 0x00000004110472a4 */ /* 0x000fe2000f8e02ff */
[-C--:B------:R-:W-:Y:S01]  /*3a90*/  LEA.HI.X.SX32 R159, R5, R135.reuse, 0x1, P5 ;  /* 0x00000087059f7211 */ /* 0x080fe200028f0eff */
[----:B------:R-:W2:Y:S01]  /*3aa0*/  @P2 LDG.E.U16 R11, desc[UR30][R134.64] ;  /* 0x0000001e860b2981 */ /* 0x000ea2000c1e1500 */
[-C--:B------:R-:W-:Y:S01]  /*3ab0*/  LEA.HI.X.SX32 R153, R45, R135.reuse, 0x1, P6 ;  /* 0x000000872d997211 */ /* 0x080fe200030f0eff */
[----:B------:R-:W3:Y:S01]  /*3ac0*/  LDC R7, c[0x0][0x3d8] ;  /* 0x0000f600ff077b82 */ /* 0x000ee20000000800 */
[C---:B------:R-:W-:Y:S01]  /*3ad0*/  LEA R47, R2.reuse, R2, 0x2 ;  /* 0x00000002022f7211 */ /* 0x040fe200078e10ff */
[----:B------:R-:W2:Y:S01]  /*3ae0*/  @P2 LDG.E.U16 R21, desc[UR30][R166.64] ;  /* 0x0000001ea6152981 */ /* 0x000ea2000c1e1500 */
[-C--:B------:R-:W-:Y:S01]  /*3af0*/  IADD3 R150, P5, PT, R37, R134.reuse, RZ ;  /* 0x0000008625967210 */ /* 0x080fe20007fbe0ff */
[----:B------:R-:W0:Y:S01]  /*3b00*/  LDCU UR7, c[0x0][0x3d8] ;  /* 0x00007b00ff0777ac */ /* 0x000e220008000800 */
[----:B------:R-:W-:Y:S01]  /*3b10*/  LEA.HI.X.SX32 R157, R41, R135, 0x1, P4 ;  /* 0x00000087299d7211 */ /* 0x000fe200020f0eff */
[----:B------:R-:W2:Y:S01]  /*3b20*/  @P2 LDG.E.U16 R13, desc[UR30][R172.64] ;  /* 0x0000001eac0d2981 */ /* 0x000ea2000c1e1500 */
[----:B------:R-:W-:Y:S01]  /*3b30*/  IADD3 R162, P6, PT, R163, R134, RZ ;  /* 0x00000086a3a27210 */ /* 0x000fe20007fde0ff */
[----:B------:R-:W0:Y:S01]  /*3b40*/  LDC R9, c[0x0][0x3d8] ;  /* 0x0000f600ff097b82 */ /* 0x000e220000000800 */
[----:B------:R-:W-:Y:S01]  /*3b50*/  LEA R49, R2, R2, 0x1 ;  /* 0x0000000202317211 */ /* 0x000fe200078e08ff */
[----:B------:R-:W2:Y:S01]  /*3b60*/  @P2 LDG.E.U16 R23, desc[UR30][R164.64] ;  /* 0x0000001ea4172981 */ /* 0x000ea2000c1e1500 */
[----:B------:R-:W-:-:S02]  /*3b70*/  IADD3 R148, P4, PT, R3, R134, RZ ;  /* 0x0000008603947210 */ /* 0x000fc40007f9e0ff */
[----:B------:R-:W-:Y:S01]  /*3b80*/  PRMT R10, RZ, 0x7610, R10 ;  /* 0x00007610ff0a7816 */ /* 0x000fe2000000000a */
[----:B------:R-:W2:Y:S01]  /*3b90*/  @P2 LDG.E.U16 R25, desc[UR30][R160.64] ;  /* 0x0000001ea0192981 */ /* 0x000ea2000c1e1500 */
[-C--:B------:R-:W-:Y:S02]  /*3ba0*/  LEA.HI.X.SX32 R175, R3, R135.reuse, 0x1, P3 ;  /* 0x0000008703af7211 */ /* 0x080fe400018f0eff */
[----:B------:R-:W-:Y:S01]  /*3bb0*/  PRMT R12, RZ, 0x7610, R12 ;  /* 0x00007610ff0c7816 */ /* 0x000fe2000000000c */
[----:B------:R-:W2:Y:S01]  /*3bc0*/  @P2 LDG.E.U16 R18, desc[UR30][R158.64] ;  /* 0x0000001e9e122981 */ /* 0x000ea2000c1e1500 */
[-C--:B------:R-:W-:Y:S02]  /*3bd0*/  LEA.HI.X.SX32 R151, R47, R135.reuse, 0x1, P5 ;  /* 0x000000872f977211 */ /* 0x080fe400028f0eff */
[----:B------:R-:W-:Y:S01]  /*3be0*/  LEA R51, R2, -R2, 0x3 ;  /* 0x8000000202337211 */ /* 0x000fe200078e18ff */
[----:B------:R-:W2:Y:S01]  /*3bf0*/  @P2 LDG.E.U16 R10, desc[UR30][R170.64] ;  /* 0x0000001eaa0a2981 */ /* 0x000ea2000c1e1500 */
[-C--:B------:R-:W-:Y:S01]  /*3c00*/  IADD3 R154, P3, PT, R155, R134.reuse, RZ ;  /* 0x000000869b9a7210 */ /* 0x080fe20007f7e0ff */
[----:B------:R-:W-:Y:S01]  /*3c10*/  USHF.L.U32 UR5, UR4, 0x1, URZ ;  /* 0x0000000104057899 */ /* 0x000fe200080006ff */
[-C--:B------:R-:W-:Y:S01]  /*3c20*/  LEA.HI.X.SX32 R163, R37, R135.reuse, 0x1, P6 ;  /* 0x0000008725a37211 */ /* 0x080fe200030f0eff */
[----:B------:R-:W2:Y:S01]  /*3c30*/  @P2 LDG.E.U16 R12, desc[UR30][R168.64] ;  /* 0x0000001ea80c2981 */ /* 0x000ea2000c1e1500 */
[----:B------:R-:W-:Y:S01]  /*3c40*/  IADD3 R146, P5, PT, R43, R134, RZ ;  /* 0x000000862b927210 */ /* 0x000fe20007fbe0ff */
[----:B------:R-:W0:Y:S01]  /*3c50*/  LDC R33, c[0x0][0x3d8] ;  /* 0x0000f600ff217b82 */ /* 0x000e220000000800 */
[-C--:B------:R-:W-:Y:S01]  /*3c60*/  LEA.HI.X.SX32 R149, R49, R135.reuse, 0x1, P4 ;  /* 0x0000008731957211 */ /* 0x080fe200020f0eff */
[----:B------:R-:W2:Y:S01]  /*3c70*/  @P2 LDG.E.U16 R16, desc[UR30][R162.64] ;  /* 0x0000001ea2102981 */ /* 0x000ea2000c1e1500 */
[----:B------:R-:W-:-:S02]  /*3c80*/  LEA.HI.X.SX32 R155, R43, R135, 0x1, P3 ;  /* 0x000000872b9b7211 */ /* 0x000fc400018f0eff */
[----:B------:R-:W-:Y:S01]  /*3c90*/  LEA.HI.X.SX32 R147, R51, R135, 0x1, P5 ;  /* 0x0000008733937211 */ /* 0x000fe200028f0eff */
[----:B------:R-:W2:Y:S02]  /*3ca0*/  @P2 LDG.E.U16 R15, desc[UR30][R148.64] ;  /* 0x0000001e940f2981 */ /* 0x000ea4000c1e1500 */
[----:B------:R-:W3:Y:S02]  /*3cb0*/  LDC R35, c[0x0][0x3d8] ;  /* 0x0000f600ff237b82 */ /* 0x000ee40000000800 */
[----:B------:R-:W2:Y:S04]  /*3cc0*/  @P2 LDG.E.U16 R17, desc[UR30][R150.64] ;  /* 0x0000001e96112981 */ /* 0x000ea8000c1e1500 */
[----:B------:R-:W2:Y:S02]  /*3cd0*/  @P2 LDG.E.U16 R27, desc[UR30][R156.64] ;  /* 0x0000001e9c1b2981 */ /* 0x000ea4000c1e1500 */
[----:B------:R-:W4:Y:S02]  /*3ce0*/  LDC R39, c[0x0][0x3d8] ;  /* 0x0000f600ff277b82 */ /* 0x000f240000000800 */
[----:B------:R-:W2:Y:S04]  /*3cf0*/  @P2 LDG.E.U16 R14, desc[UR30][R174.64] ;  /* 0x0000001eae0e2981 */ /* 0x000ea8000c1e1500 */
[----:B------:R-:W2:Y:S01]  /*3d00*/  @P2 LDG.E.U16 R20, desc[UR30][R154.64] ;  /* 0x0000001e9a142981 */ /* 0x000ea2000c1e1500 */
[----:B------:R-:W-:Y:S01]  /*3d10*/  LEA R136, R0, R133, 0x5 ;  /* 0x0000008500887211 */ /* 0x000fe200078e28ff */
[----:B------:R-:W4:Y:S02]  /*3d20*/  LDC R37, c[0x0][0x3d8] ;  /* 0x0000f600ff257b82 */ /* 0x000f240000000800 */
[----:B------:R-:W2:Y:S04]  /*3d30*/  @P2 LDG.E.U16 R19, desc[UR30][R146.64] ;  /* 0x0000001e92132981 */ /* 0x000ea8000c1e1500 */
[----:B------:R-:W2:Y:S01]  /*3d40*/  @P2 LDG.E.U16 R29, desc[UR30][R152.64] ;  /* 0x0000001e981d2981 */ /* 0x000ea2000c1e1500 */
[----:B------:R-:W-:Y:S01]  /*3d50*/  LOP3.LUT R2, R53, 0xf, RZ, 0xc0, !PT ;  /* 0x0000000f35027812 */ /* 0x000fe200078ec0ff */
[----:B------:R-:W4:Y:S04]  /*3d60*/  LDC R41, c[0x0][0x3d8] ;  /* 0x0000f600ff297b82 */ /* 0x000f280000000800 */
[----:B------:R-:W-:Y:S01]  /*3d70*/  IMAD R3, R2, UR28, RZ ;  /* 0x0000001c02037c24 */ /* 0x000fe2000f8e02ff */
[----:B------:R-:W-:Y:S01]  /*3d80*/  SHF.R.U32.HI R2, RZ, 0x4, R53 ;  /* 0x00000004ff027819 */ /* 0x000fe20000011635 */
[----:B------:R-:W-:-:S02]  /*3d90*/  VOTEU.ALL UP2, P1 ;  /* 0x0000000000ff7886 */ /* 0x000fc40000840000 */
[----:B------:R-:W4:Y:S01]  /*3da0*/  LDC R28, c[0x0][0x3d8] ;  /* 0x0000f600ff1c7b82 */ /* 0x000f220000000800 */
[----:B------:R-:W-:Y:S02]  /*3db0*/  SHF.L.U32 R5, R3, 0x1, RZ ;  /* 0x0000000103057819 */ /* 0x000fe400000006ff */
[----:B------:R-:W-:Y:S02]  /*3dc0*/  SGXT.U32 R2, R2, 0x3 ;  /* 0x000000030202781a */ /* 0x000fe40000000000 */
[----:B-1----:R-:W-:Y:S01]  /*3dd0*/  IADD3 R179, P3, P4, R5, UR5, R30 ;  /* 0x0000000505b37c10 */ /* 0x002fe2000fc7e01e */
[----:B------:R-:W-:Y:S01]  /*3de0*/  UIMAD.WIDE UR4, UR4, 0x2, URZ ;  /* 0x00000002040478a5 */ /* 0x000fe2000f8e02ff */
[----:B------:R-:W-:Y:S01]  /*3df0*/  IMAD.HI R4, R3, 0x2, RZ ;  /* 0x0000000203047827 */ /* 0x000fe200078e02ff */
[----:B------:R-:W-:Y:S01]  /*3e00*/  LOP3.LUT R214, R136, 0x10, RZ, 0x3c, !PT ;  /* 0x0000001088d67812 */ /* 0x000fe200078e3cff */
[----:B------:R-:W1:Y:S02]  /*3e10*/  LDC R30, c[0x0][0x3d8] ;  /* 0x0000f600ff1e7b82 */ /* 0x000e640000000800 */
[----:B0-----:R-:W-:Y:S01]  /*3e20*/  IMAD R5, R2, UR6, RZ ;  /* 0x0000000602057c24 */ /* 0x001fe2000f8e02ff */
[----:B------:R-:W-:-:S04]  /*3e30*/  IADD3.X R31, PT, PT, R4, UR5, R31, P3, P4 ;  /* 0x00000005041f7c10 */ /* 0x000fc80009fe841f */
[----:B------:R-:W-:Y:S02]  /*3e40*/  LEA R4, R6, R5, 0x3 ;  /* 0x0000000506047211 */ /* 0x000fe400078e18ff */
[----:B------:R-:W-:Y:S02]  /*3e50*/  LEA.HI R2, R53, 0x38, RZ, 0x1c ;  /* 0x0000003835027811 */ /* 0x000fe400078fe0ff */
[----:B---3--:R-:W-:Y:S02]  /*3e60*/  LEA R6, R7, R4, 0x3 ;  /* 0x0000000407067211 */ /* 0x008fe400078e18ff */
[----:B------:R-:W-:Y:S02]  /*3e70*/  LEA.HI R3, R53, 0x78, RZ, 0x1c ;  /* 0x0000007835037811 */ /* 0x000fe400078fe0ff */
[----:B------:R-:W-:Y:S01]  /*3e80*/  LEA R7, R9, R6, 0x3 ;  /* 0x0000000609077211 */ /* 0x000fe200078e18ff */
[----:B------:R-:W-:Y:S01]  /*3e90*/  IMAD R8, R2, UR7, RZ ;  /* 0x0000000702087c24 */ /* 0x000fe2000f8e02ff */
[----:B------:R-:W-:-:S04]  /*3ea0*/  @!UP1 UIADD3 UR4, UPT, UPT, -UR10, 0x100000, URZ ;  /* 0x001000000a049890 */ /* 0x000fc8000fffe1ff */
[----:B------:R-:W-:Y:S02]  /*3eb0*/  @!UP1 USHF.L.U32 UR5, UR4, 0xb, URZ ;  /* 0x0000000b04059899 */ /* 0x000fe400080006ff */
[----:B------:R-:W-:Y:S01]  /*3ec0*/  @!UP1 USHF.L.U32 UR4, UR4, 0x1, URZ ;  /* 0x0000000104049899 */ /* 0x000fe200080006ff */
[----:B------:R-:W-:Y:S01]  /*3ed0*/  LEA R2, R22, R7, 0x3 ;  /* 0x0000000716027211 */ /* 0x000fe200078e18ff */
[----:B------:R-:W-:Y:S01]  /*3ee0*/  IMAD R9, R3, UR11, RZ ;  /* 0x0000000b03097c24 */ /* 0x000fe2000f8e02ff */
[-C--:B------:R-:W-:Y:S02]  /*3ef0*/  LEA R206, P4, R5, R179.reuse, 0x1 ;  /* 0x000000b305ce7211 */ /* 0x080fe400078808ff */
[----:B------:R-:W-:Y:S02]  /*3f00*/  LEA R3, R33, R2, 0x3 ;  /* 0x0000000221037211 */ /* 0x000fe400078e18ff */
[----:B------:R-:W-:Y:S02]  /*3f10*/  LEA R192, P5, R8, R179, 0x1 ;  /* 0x000000b308c07211 */ /* 0x000fe400078a08ff */
[----:B------:R-:W-:-:S02]  /*3f20*/  LEA.HI.X.SX32 R207, R5, R31, 0x1, P4 ;  /* 0x0000001f05cf7211 */ /* 0x000fc400020f0eff */
[----:B----4-:R-:W-:Y:S01]  /*3f30*/  LEA R5, R24, R3, 0x3 ;  /* 0x0000000318057211 */ /* 0x010fe200078e18ff */
[----:B------:R0:W3:Y:S01]  /*3f40*/  @!UP2 SYNCS.EXCH.64 URZ, [UR16+0xb008], UR4 ;  /* 0x00b0080410ffa5b2 */ /* 0x0000e20008000100 */
[----:B------:R-:W-:Y:S02]  /*3f50*/  LEA R204, P3, R4, R179, 0x1 ;  /* 0x000000b304cc7211 */ /* 0x000fe400078608ff */
[----:B------:R-:W-:Y:S02]  /*3f60*/  LEA.HI.X.SX32 R193, R8, R31, 0x1, P5 ;  /* 0x0000001f08c17211 */ /* 0x000fe400028f0eff */
[----:B------:R-:W-:Y:S01]  /*3f70*/  LOP3.LUT R213, R136, 0x20, RZ, 0x3c, !PT ;  /* 0x0000002088d57812 */ /* 0x000fe200078e3cff */
[----:B------:R-:W-:-:S04]  /*3f80*/  @!UP1 UIADD3 UR10, UPT, UPT, -UR10, 0x100000, URZ ;  /* 0x001000000a0a9890 */ /* 0x000fc8000fffe1ff */
[----:B------:R-:W-:Y:S02]  /*3f90*/  @!UP1 USHF.L.U32 UR11, UR10, 0xb, URZ ;  /* 0x0000000b0a0b9899 */ /* 0x000fe400080006ff */
[----:B------:R-:W-:Y:S01]  /*3fa0*/  @!UP1 USHF.L.U32 UR10, UR10, 0x1, URZ ;  /* 0x000000010a0a9899 */ /* 0x000fe200080006ff */
[----:B------:R-:W-:Y:S02]  /*3fb0*/  LEA R8, R26, R5, 0x4 ;  /* 0x000000051a087211 */ /* 0x000fe400078e20ff */
[C---:B------:R-:W-:Y:S02]  /*3fc0*/  LOP3.LUT R212, R136.reuse, 0x30, RZ, 0x3c, !PT ;  /* 0x0000003088d47812 */ /* 0x040fe400078e3cff */
[----:B------:R-:W-:Y:S02]  /*3fd0*/  LOP3.LUT R211, R136, 0x40, RZ, 0x3c, !PT ;  /* 0x0000004088d37812 */ /* 0x000fe400078e3cff */
[----:B------:R-:W-:Y:S02]  /*3fe0*/  LEA R202, P4, R6, R179, 0x1 ;  /* 0x000000b306ca7211 */ /* 0x000fe400078808ff */
[----:B------:R-:W-:-:S02]  /*3ff0*/  LOP3.LUT R210, R136, 0x50, RZ, 0x3c, !PT ;  /* 0x0000005088d27812 */ /* 0x000fc400078e3cff */
[----:B------:R-:W-:Y:S02]  /*4000*/  LEA.HI.X.SX32 R205, R4, R31, 0x1, P3 ;  /* 0x0000001f04cd7211 */ /* 0x000fe400018f0eff */
[C---:B------:R-:W-:Y:S02]  /*4010*/  LOP3.LUT R209, R136.reuse, 0x60, RZ, 0x3c, !PT ;  /* 0x0000006088d17812 */ /* 0x040fe400078e3cff */
[----:B------:R-:W-:Y:S02]  /*4020*/  LEA R4, R35, R8, 0x3 ;  /* 0x0000000823047211 */ /* 0x000fe400078e18ff */
[----:B------:R-:W-:Y:S01]  /*4030*/  LOP3.LUT R208, R136, 0x70, RZ, 0x3c, !PT ;  /* 0x0000007088d07812 */ /* 0x000fe200078e3cff */
[----:B------:R-:W-:Y:S01]  /*4040*/  VOTEU.ALL UP3, P1 ;  /* 0x0000000000ff7886 */ /* 0x000fe20000860000 */
[----:B------:R-:W-:Y:S02]  /*4050*/  LEA R200, P3, R7, R179, 0x1 ;  /* 0x000000b307c87211 */ /* 0x000fe400078608ff */
[----:B------:R-:W-:-:S02]  /*4060*/  LEA.HI.X.SX32 R203, R6, R31, 0x1, P4 ;  /* 0x0000001f06cb7211 */ /* 0x000fc400020f0eff */
[C---:B------:R-:W-:Y:S02]  /*4070*/  LEA R198, P4, R2.reuse, R179, 0x1 ;  /* 0x000000b302c67211 */ /* 0x040fe400078808ff */
[----:B------:R-:W-:Y:S02]  /*4080*/  LEA R6, R37, R4, 0x3 ;  /* 0x0000000425067211 */ /* 0x000fe400078e18ff */
[-C--:B------:R-:W-:Y:S02]  /*4090*/  LEA.HI.X.SX32 R201, R7, R31.reuse, 0x1, P3 ;  /* 0x0000001f07c97211 */ /* 0x080fe400018f0eff */
[----:B------:R-:W-:Y:S02]  /*40a0*/  LEA.HI.X.SX32 R199, R2, R31, 0x1, P4 ;  /* 0x0000001f02c77211 */ /* 0x000fe400020f0eff */
[-C--:B------:R-:W-:Y:S02]  /*40b0*/  LEA R196, P3, R3, R179.reuse, 0x1 ;  /* 0x000000b303c47211 */ /* 0x080fe400078608ff */
[----:B------:R-:W-:Y:S01]  /*40c0*/  LEA R2, R39, R6, 0x3 ;  /* 0x0000000627027211 */ /* 0x000fe200078e18ff */
[----:B------:R-:W-:Y:S01]  /*40d0*/  UISETP.EQ.U32.AND UP2, UPT, UR9, URZ, UP0 ;  /* 0x000000ff0900728c */ /* 0x000fe20008742070 */
[----:B------:R-:W-:-:S02]  /*40e0*/  LEA R194, P4, R5, R179, 0x1 ;  /* 0x000000b305c27211 */ /* 0x000fc400078808ff */
[----:B------:R-:W-:Y:S02]  /*40f0*/  LEA.HI.X.SX32 R197, R3, R31, 0x1, P3 ;  /* 0x0000001f03c57211 */ /* 0x000fe400018f0eff */
[----:B------:R-:W-:Y:S02]  /*4100*/  LEA R3, R41, R2, 0x3 ;  /* 0x0000000229037211 */ /* 0x000fe400078e18ff */
[----:B------:R-:W-:Y:S02]  /*4110*/  LEA R190, P5, R8, R179, 0x1 ;  /* 0x000000b308be7211 */ /* 0x000fe400078a08ff */
[----:B------:R-:W-:Y:S02]  /*4120*/  LEA.HI.X.SX32 R195, R5, R31, 0x1, P4 ;  /* 0x0000001f05c37211 */ /* 0x000fe400020f0eff */
[----:B------:R-:W-:Y:S02]  /*4130*/  LEA R188, P3, R4, R179, 0x1 ;  /* 0x000000b304bc7211 */ /* 0x000fe400078608ff */
[----:B------:R-:W-:-:S02]  /*4140*/  LEA R5, R28, R3, 0x3 ;  /* 0x000000031c057211 */ /* 0x000fc400078e18ff */
[----:B------:R-:W-:Y:S02]  /*4150*/  LEA.HI.X.SX32 R191, R8, R31, 0x1, P5 ;  /* 0x0000001f08bf7211 */ /* 0x000fe400028f0eff */
[-C--:B------:R-:W-:Y:S02]  /*4160*/  LEA R186, P4, R6, R179.reuse, 0x1 ;  /* 0x000000b306ba7211 */ /* 0x080fe400078808ff */
[----:B------:R-:W-:Y:S02]  /*4170*/  LEA R184, P5, R2, R179, 0x1 ;  /* 0x000000b302b87211 */ /* 0x000fe400078a08ff */
[----:B------:R-:W-:Y:S02]  /*4180*/  LEA.HI.X.SX32 R189, R4, R31, 0x1, P3 ;  /* 0x0000001f04bd7211 */ /* 0x000fe400018f0eff */
[----:B-1----:R-:W-:Y:S01]  /*4190*/  LEA R4, R30, R5, 0x3 ;  /* 0x000000051e047211 */ /* 0x002fe200078e18ff */
[----:B0-----:R-:W-:Y:S01]  /*41a0*/  @!UP2 UIADD3 UR5, UPT, UPT, UR16, 0x8000, URZ ;  /* 0x000080001005a890 */ /* 0x001fe2000fffe0ff */
[----:B------:R-:W-:-:S02]  /*41b0*/  LEA.HI.X.SX32 R187, R6, R31, 0x1, P4 ;  /* 0x0000001f06bb7211 */ /* 0x000fc400020f0eff */
[----:B------:R-:W-:Y:S02]  /*41c0*/  LEA.HI.X.SX32 R185, R2, R31, 0x1, P5 ;  /* 0x0000001f02b97211 */ /* 0x000fe400028f0eff */
[-C--:B------:R-:W-:Y:S02]  /*41d0*/  LEA R176, P6, R9, R179.reuse, 0x1 ;  /* 0x000000b309b07211 */ /* 0x080fe400078c08ff */
[-C--:B------:R-:W-:Y:S02]  /*41e0*/  LEA R182, P3, R3, R179.reuse, 0x1 ;  /* 0x000000b303b67211 */ /* 0x080fe400078608ff */
[-C--:B------:R-:W-:Y:S02]  /*41f0*/  LEA R180, P4, R5, R179.reuse, 0x1 ;  /* 0x000000b305b47211 */ /* 0x080fe400078808ff */
[----:B------:R-:W-:Y:S01]  /*4200*/  LEA R178, P5, R4, R179, 0x1 ;  /* 0x000000b304b27211 */ /* 0x000fe200078a08ff */
[----:B------:R-:W-:Y:S01]  /*4210*/  @!UP2 USHF.R.U32.HI UR5, URZ, 0x4, UR5 ;  /* 0x00000004ff05a899 */ /* 0x000fe20008011605 */
[----:B------:R-:W-:-:S02]  /*4220*/  LEA.HI.X.SX32 R177, R9, R31, 0x1, P6 ;  /* 0x0000001f09b17211 */ /* 0x000fc400030f0eff */
[-C--:B------:R-:W-:Y:S02]  /*4230*/  LEA.HI.X.SX32 R183, R3, R31.reuse, 0x1, P3 ;  /* 0x0000001f03b77211 */ /* 0x080fe400018f0eff */
[-C--:B------:R-:W-:Y:S02]  /*4240*/  LEA.HI.X.SX32 R181, R5, R31.reuse, 0x1, P4 ;  /* 0x0000001f05b57211 */ /* 0x080fe400020f0eff */
[----:B------:R-:W-:Y:S02]  /*4250*/  LEA.HI.X.SX32 R179, R4, R31, 0x1, P5 ;  /* 0x0000001f04b37211 */ /* 0x000fe400028f0eff */
[----:B------:R-:W-:Y:S02]  /*4260*/  PRMT R24, RZ, 0x7610, R24 ;  /* 0x00007610ff187816 */ /* 0x000fe40000000018 */
[----:B------:R-:W-:Y:S02]  /*4270*/  PRMT R26, RZ, 0x7610, R26 ;  /* 0x00007610ff1a7816 */ /* 0x000fe4000000001a */
[----:B------:R-:W-:-:S02]  /*4280*/  PRMT R28, RZ, 0x7610, R28 ;  /* 0x00007610ff1c7816 */ /* 0x000fc4000000001c */
[----:B------:R-:W-:Y:S02]  /*4290*/  PRMT R30, RZ, 0x7610, R30 ;  /* 0x00007610ff1e7816 */ /* 0x000fe4000000001e */
[----:B------:R-:W-:Y:S02]  /*42a0*/  PRMT R32, RZ, 0x7610, R32 ;  /* 0x00007610ff207816 */ /* 0x000fe40000000020 */
[----:B------:R-:W-:Y:S02]  /*42b0*/  PRMT R34, RZ, 0x7610, R34 ;  /* 0x00007610ff227816 */ /* 0x000fe40000000022 */
        /* <DEDUP_REMOVED lines=9> */
[----:B------:R-:W-:Y:S01]  /*4350*/  PRMT R218, RZ, 0x7610, R218 ;  /* 0x00007610ffda7816 */ /* 0x000fe200000000da */
[----:B------:R-:W-:Y:S01]  /*4360*/  UMOV UR4, URZ ;  /* 0x000000ff00047c82 */ /* 0x000fe20008000000 */
[----:B------:R-:W-:Y:S02]  /*4370*/  UIADD3 UR6, UPT, UPT, UR16, 0x9000, URZ ;  /* 0x0000900010067890 */ /* 0x000fe4000fffe0ff */
[----:B------:R-:W-:Y:S02]  /*4380*/  UIADD3 UR14, UPT, UPT, UR29, 0x80, URZ ;  /* 0x000000801d0e7890 */ /* 0x000fe4000fffe0ff */
[----:B------:R-:W-:Y:S01]  /*4390*/  @!UP2 USGXT.U32 UR12, UR5, 0xe ;  /* 0x0000000e050ca89a */ /* 0x000fe20008000000 */
[----:B--2---:R0:W-:Y:S04]  /*43a0*/  STS.U16 [R136+UR16+0x8000], R11 ;  /* 0x0080000b88007988 */ /* 0x0041e80008000410 */
[----:B------:R0:W-:Y:S04]  /*43b0*/  STS.U16 [R136+UR16+0x8400], R21 ;  /* 0x0084001588007988 */ /* 0x0001e80008000410 */
        /* <DEDUP_REMOVED lines=13> */
[----:B------:R0:W-:Y:S01]  /*4490*/  STS.U16 [R208+UR16+0x8780], R29 ;  /* 0x0087801dd0007988 */ /* 0x0001e20008000410 */
[----:B---3--:R1:W-:Y:S06]  /*44a0*/  MEMBAR.ALL.CTA ;  /* 0x0000000000007992 */ /* 0x0083ec0000008000 */
[----:B-1----:R-:W-:Y:S04]  /*44b0*/  FENCE.VIEW.ASYNC.S ;  /* 0x00000000000073c6 */ /* 0x002fe80000000000 */
[----:B------:R-:W1:Y:S02]  /*44c0*/  FENCE.VIEW.ASYNC.S ;  /* 0x00000000000073c6 */ /* 0x000e640000000000 */
[----:B-1----:R0:W1:Y:S02]  /*44d0*/  @!UP3 SYNCS.EXCH.64 URZ, [UR16+0x9000], UR10 ;  /* 0x0090000a10ffb5b2 */ /* 0x0020640008000100 */
[----:B-1----:R-:W-:Y:S06]  /*44e0*/  BAR.SYNC.DEFER_BLOCKING 0x0 ;  /* 0x0000000000007b1d */ /* 0x002fec0000010000 */
[----:B0-----:R-:W-:Y:S05]  /*44f0*/  BRA.U !UP2, `(.L_x_6) ;  /* 0x000000010aec7547 */ /* 0x001fea000b800000 */
[----:B------:R-:W-:Y:S02]  /*4500*/  UIADD3 UR7, UPT, UPT, UR16, 0x8000, URZ ;  /* 0x0000800010077890 */ /* 0x000fe4000fffe0ff */
[----:B------:R-:W-:Y:S02]  /*4510*/  USHF.R.U32.HI UR18, URZ, 0x4, UR16 ;  /* 0x00000004ff127899 */ /* 0x000fe40008011610 */
[----:B------:R-:W-:Y:S02]  /*4520*/  USHF.R.U32.HI UR12, URZ, 0x4, UR7 ;  /* 0x00000004ff0c7899 */ /* 0x000fe40008011607 */
[----:B------:R-:W-:Y:S02]  /*4530*/  USGXT.U32 UR18, UR18, 0xe ;  /* 0x0000000e1212789a */ /* 0x000fe40008000000 */
[----:B------:R-:W-:Y:S02]  /*4540*/  USGXT.U32 UR12, UR12, 0xe ;  /* 0x0000000e0c0c789a */ /* 0x000fe40008000000 */
[----:B------:R-:W-:Y:S01]  /*4550*/  UIADD3 UR44, UP3, UPT, UR18, 0x4000080, URZ ;  /* 0x04000080122c7890 */ /* 0x000fe2000ff7e0ff */
[----:B------:R-:W-:Y:S01]  /*4560*/  UMOV UR5, URZ ;  /* 0x000000ff00057c82 */ /* 0x000fe20008000000 */
[----:B------:R-:W-:-:S02]  /*4570*/  UIADD3 UR48, UP4, UPT, UR12, 0x2, URZ ;  /* 0x000000020c307890 */ /* 0x000fc4000ff9e0ff */
[----:B------:R-:W-:Y:S02]  /*4580*/  UIADD3 UR62, UP6, UPT, UR12, 0x4, URZ ;  /* 0x000000040c3e7890 */ /* 0x000fe4000ffde0ff */
[----:B------:R-:W-:Y:S02]  /*4590*/  UIADD3.X UR45, UPT, UPT, UR5, 0x40004040, URZ, UP3, !UPT ;  /* 0x40004040052d7890 */ /* 0x000fe40009ffe4ff */
[----:B------:R-:W-:Y:S02]  /*45a0*/  UIADD3 UR58, UP5, UPT, UR12, 0x6, URZ ;  /* 0x000000060c3a7890 */ /* 0x000fe4000ffbe0ff */
[----:B------:R-:W-:Y:S02]  /*45b0*/  ULOP3.LUT UR18, UR18, 0x4000000, URZ, 0xfc, !UPT ;  /* 0x0400000012127892 */ /* 0x000fe4000f8efcff */
[----:B------:R-:W-:Y:S02]  /*45c0*/  UIADD3 UR54, UP3, UPT, UR12, 0x80, URZ ;  /* 0x000000800c367890 */ /* 0x000fe4000ff7e0ff */
[----:B------:R-:W-:-:S02]  /*45d0*/  UIADD3.X UR49, UPT, UPT, UR4, 0x40004040, URZ, UP4, !UPT ;  /* 0x4000404004317890 */ /* 0x000fc4000a7fe4ff */
[----:B------:R-:W-:Y:S02]  /*45e0*/  UIADD3 UR52, UP4, UPT, UR12, 0x82, URZ ;  /* 0x000000820c347890 */ /* 0x000fe4000ff9e0ff */
[----:B------:R-:W-:Y:S02]  /*45f0*/  UIADD3.X UR63, UPT, UPT, UR4, 0x40004040, URZ, UP6, !UPT ;  /* 0x40004040043f7890 */ /* 0x000fe4000b7fe4ff */
[----:B------:R-:W-:Y:S02]  /*4600*/  UIADD3 UR50, UP6, UPT, UR12, 0x84, URZ ;  /* 0x000000840c327890 */ /* 0x000fe4000ffde0ff */
[----:B------:R-:W-:Y:S02]  /*4610*/  UIADD3.X UR59, UPT, UPT, UR4, 0x40004040, URZ, UP5, !UPT ;  /* 0x40004040043b7890 */ /* 0x000fe4000affe4ff */
[----:B------:R-:W-:Y:S02]  /*4620*/  UIADD3.64 UR60, UPT, UPT, UR44, 0x80, URZ ;  /* 0x000000802c3c7897 */ /* 0x000fe4000fffe0ff */
[----:B------:R-:W-:-:S02]  /*4630*/  UIADD3 UR46, UP5, UPT, UR12, 0x86, URZ ;  /* 0x000000860c2e7890 */ /* 0x000fc4000ffbe0ff */
[----:B------:R-:W-:Y:S02]  /*4640*/  UIADD3.64 UR56, UPT, UPT, UR44, 0x100, URZ ;  /* 0x000001002c387897 */ /* 0x000fe4000fffe0ff */
[----:B------:R-:W-:Y:S02]  /*4650*/  UIADD3.X UR55, UPT, UPT, UR4, 0x40004040, URZ, UP3, !UPT ;  /* 0x4000404004377890 */ /* 0x000fe40009ffe4ff */
[----:B------:R-:W-:Y:S02]  /*4660*/  UIADD3.64 UR64, UPT, UPT, UR44, 0x180, URZ ;  /* 0x000001802c407897 */ /* 0x000fe4000fffe0ff */
[----:B------:R-:W-:Y:S02]  /*4670*/  UIADD3.X UR53, UPT, UPT, UR4, 0x40004040, URZ, UP4, !UPT ;  /* 0x4000404004357890 */ /* 0x000fe4000a7fe4ff */
[----:B------:R-:W-:Y:S02]  /*4680*/  UIADD3.64 UR66, UPT, UPT, UR44, 0x200, URZ ;  /* 0x000002002c427897 */ /* 0x000fe4000fffe0ff */
[----:B------:R-:W-:-:S02]  /*4690*/  UIADD3.X UR51, UPT, UPT, UR4, 0x40004040, URZ, UP6, !UPT ;  /* 0x4000404004337890 */ /* 0x000fc4000b7fe4ff */
[----:B------:R-:W-:Y:S01]  /*46a0*/  UIADD3.64 UR20, UPT, UPT, UR44, 0x280, URZ ;  /* 0x000002802c147897 */ /* 0x000fe2000fffe0ff */
[----:B------:R-:W-:Y:S01]  /*46b0*/  UMOV UR10, 0x0 ;  /* 0x00000000000a7882 */ /* 0x000fe20000000000 */
[----:B------:R-:W-:Y:S01]  /*46c0*/  UMOV UR11, 0x8048490 ;  /* 0x08048490000b7882 */ /* 0x000fe20000000000 */
[----:B------:R-:W-:Y:S01]  /*46d0*/  UIADD3.X UR47, UPT, UPT, UR4, 0x40004040, URZ, UP5, !UPT ;  /* 0x40004040042f7890 */ /* 0x000fe2000affe4ff */
[----:B------:R-:W-:Y:S01]  /*46e0*/  UMOV UR13, 0x40004040 ;  /* 0x40004040000d7882 */ /* 0x000fe20000000000 */
[----:B------:R-:W-:Y:S01]  /*46f0*/  UMOV UR19, 0x40004040 ;  /* 0x4000404000137882 */ /* 0x000fe20000000000 */
[----:B------:R-:W-:Y:S01]  /*4700*/  UIADD3.64 UR22, UPT, UPT, UR44, 0x300, URZ ;  /* 0x000003002c167897 */ /* 0x000fe2000fffe0ff */
[----:B------:R0:W-:Y:S01]  /*4710*/  UTCHMMA gdesc[UR18], gdesc[UR12], tmem[UR14], tmem[UR10], idesc[UR11], !UPT ;  /* 0x00ff0a0c120075ea */ /* 0x0001e2000f80000e */
[----:B------:R-:W-:Y:S01]  /*4720*/  UMOV UR24, 0x0 ;  /* 0x0000000000187882 */ /* 0x000fe20000000000 */
[----:B------:R-:W-:Y:S01]  /*4730*/  UMOV UR25, 0x8048490 ;  /* 0x0804849000197882 */ /* 0x000fe20000000000 */
[----:B------:R-:W-:Y:S01]  /*4740*/  UMOV UR42, 0x0 ;  /* 0x00000000002a7882 */ /* 0x000fe20000000000 */
[----:B------:R-:W-:Y:S01]  /*4750*/  UMOV UR43, 0x8048490 ;  /* 0x08048490002b7882 */ /* 0x000fe20000000000 */
[----:B------:R-:W-:Y:S01]  /*4760*/  UMOV UR40, 0x0 ;  /* 0x0000000000287882 */ /* 0x000fe20000000000 */
[----:B------:R-:W-:Y:S01]  /*4770*/  UMOV UR41, 0x8048490 ;  /* 0x0804849000297882 */ /* 0x000fe20000000000 */
[----:B------:R0:W-:Y:S01]  /*4780*/  UTCHMMA gdesc[UR44], gdesc[UR48], tmem[UR14], tmem[UR24], idesc[UR25], UPT ;  /* 0x00ff18302c0075ea */ /* 0x0001e2000b80000e */
        /* <DEDUP_REMOVED lines=8> */
[----:B------:R-:W-:Y:S01]  /*4810*/  UMOV UR7, URZ ;  /* 0x000000ff00077c82 */ /* 0x000fe20008000000 */
[----:B------:R0:W-:Y:S01]  /*4820*/  UTCHMMA gdesc[UR64], gdesc[UR54], tmem[UR14], tmem[UR38], idesc[UR39], UPT ;  /* 0x00ff2636400075ea */ /* 0x0001e2000b80000e */
[----:B------:R-:W-:Y:S01]  /*4830*/  UMOV UR32, 0x0 ;  /* 0x0000000000207882 */ /* 0x000fe20000000000 */
[----:B------:R-:W-:Y:S01]  /*4840*/  UMOV UR33, 0x8048490 ;  /* 0x0804849000217882 */ /* 0x000fe20000000000 */
[----:B------:R0:W-:Y:S01]  /*4850*/  UTCHMMA gdesc[UR66], gdesc[UR52], tmem[UR14], tmem[UR36], idesc[UR37], UPT ;  /* 0x00ff2434420075ea */ /* 0x0001e2000b80000e */
[----:B------:R-:W-:Y:S01]  /*4860*/  UMOV UR7, UR6 ;  /* 0x0000000600077c82 */ /* 0x000fe20008000000 */
[----:B------:R0:W-:Y:S01]  /*4870*/  UTCHMMA gdesc[UR20], gdesc[UR50], tmem[UR14], tmem[UR34], idesc[UR35], UPT ;  /* 0x00ff2232140075ea */ /* 0x0001e2000b80000e */
[----:B------:R0:W-:Y:S01]  /*4880*/  UTCHMMA gdesc[UR22], gdesc[UR46], tmem[UR14], tmem[UR32], idesc[UR33], UPT ;  /* 0x00ff202e160075ea */ /* 0x0001e2000b80000e */
[----:B------:R0:W-:Y:S01]  /*4890*/  UTCBAR [UR7], URZ ;  /* 0x000000ff070073e9 */ /* 0x0001e200080000ff */
[----:B------:R-:W-:Y:S01]  /*48a0*/  NOP ;  /* 0x0000000000007918 */ /* 0x000fe20000000000 */
.L_x_6:
[----:B------:R-:W-:Y:S05]  /*48b0*/  BRA.U !UP0, `(.L_x_7) ;  /* 0x0000000108087547 */ /* 0x000fea000b800000 */
[----:B------:R-:W1:Y:S02]  /*48c0*/  SYNCS.PHASECHK.TRANS64.TRYWAIT P3, [UR16+0x9000], RZ ;  /* 0x009000ffff0075a7 */ /* 0x000e640008061110 */
[----:B-1----:R-:W-:Y:S05]  /*48d0*/  @!P3 BRA `(.L_x_8) ;  /* 0x0000007800a0b947 */ /* 0x002fea0003800000 */
.L_x_7:
[----:B------:R-:W-:Y:S06]  /*48e0*/  BAR.SYNC.DEFER_BLOCKING 0x0 ;  /* 0x0000000000007b1d */ /* 0x000fec0000010000 */
[----:B------:R-:W1:Y:S01]  /*48f0*/  LDCU UR5, c[0x0][0x3a8] ;  /* 0x00007500ff0577ac */ /* 0x000e620008000800 */
[----:B------:R-:W1:Y:S01]  /*4900*/  LDTM.x16 R4, tmem[UR15+0x80] ;  /* 0x0000800f000479ee */ /* 0x000e620008240000 */
[----:B------:R-:W2:Y:S01]  /*4910*/  @!P1 SYNCS.CCTL.IV [UR16+0x9000] ;  /* 0x00900000ff0099b1 */ /* 0x000ea20008000010 */
[----:B------:R-:W-:Y:S01]  /*4920*/  NOP ;  /* 0x0000000000007918 */ /* 0x000fe20000000000 */
[----:B------:R3:W5:Y:S04]  /*4930*/  @P2 LDG.E.U16 R24, desc[UR30][R206.64] ;  /* 0x0000001ece182981 */ /* 0x000768000c1e1500 */
        /* <DEDUP_REMOVED lines=14> */
[----:B------:R3:W5:Y:S01]  /*4a20*/  @P2 LDG.E.U16 R218, desc[UR30][R176.64] ;  /* 0x0000001eb0da2981 */ /* 0x000762000c1e1500 */
[----:B-1----:R-:W-:Y:S01]  /*4a30*/  FMUL R2, R4, UR5 ;  /* 0x0000000504027c20 */ /* 0x002fe20008400000 */
[----:B------:R-:W-:Y:S01]  /*4a40*/  FMUL R3, R5, UR5 ;  /* 0x0000000505037c20 */ /* 0x000fe20008400000 */
[----:B------:R-:W-:Y:S01]  /*4a50*/  FMUL R20, R6, UR5 ;  /* 0x0000000506147c20 */ /* 0x000fe20008400000 */
[----:B------:R-:W-:Y:S01]  /*4a60*/  FMUL R21, R7, UR5 ;  /* 0x0000000507157c20 */ /* 0x000fe20008400000 */
[----:B------:R-:W-:Y:S01]  /*4a70*/  FMUL R22, R8, UR5 ;  /* 0x0000000508167c20 */ /* 0x000fe20008400000 */
[----:B------:R-:W-:Y:S01]  /*4a80*/  FMUL R132, R19, UR5 ;  /* 0x0000000513847c20 */ /* 0x000fe20008400000 */
[----:B------:R-:W-:-:S02]  /*4a90*/  ISETP.NE.U32.AND P3, PT, R0, RZ, PT ;  /* 0x000000ff0000720c */ /* 0x000fc40003f65070 */
[----:B------:R-:W-:Y:S01]  /*4aa0*/  FMNMX3 R20, R2, R3, R20, !PT ;  /* 0x0000000302147276 */ /* 0x000fe20007800014 */
[----:B------:R-:W-:Y:S01]  /*4ab0*/  FMUL R2, R9, UR5 ;  /* 0x0000000509027c20 */ /* 0x000fe20008400000 */
[----:B------:R-:W-:Y:S02]  /*4ac0*/  FMUL R3, R10, UR5 ;  /* 0x000000050a037c20 */ /* 0x000fe40008400000 */
[----:B------:R-:W-:Y:S01]  /*4ad0*/  FMNMX3 R22, R20, R21, R22, !PT ;  /* 0x0000001514167276 */ /* 0x000fe20007800016 */
[----:B------:R-:W-:Y:S01]  /*4ae0*/  FMUL R20, R11, UR5 ;  /* 0x000000050b147c20 */ /* 0x000fe20008400000 */
[----:B------:R-:W-:Y:S02]  /*4af0*/  FMUL R21, R12, UR5 ;  /* 0x000000050c157c20 */ /* 0x000fe40008400000 */
[----:B------:R-:W-:Y:S01]  /*4b00*/  FMNMX3 R22, R22, R2, R3, !PT ;  /* 0x0000000216167276 */ /* 0x000fe20007800003 */
[----:B------:R-:W-:Y:S01]  /*4b10*/  FMUL R2, R13, UR5 ;  /* 0x000000050d027c20 */ /* 0x000fe20008400000 */
[----:B------:R-:W-:-:S02]  /*4b20*/  FMUL R3, R14, UR5 ;  /* 0x000000050e037c20 */ /* 0x000fc40008400000 */
[----:B------:R-:W-:Y:S01]  /*4b30*/  FMNMX3 R22, R22, R20, R21, !PT ;  /* 0x0000001416167276 */ /* 0x000fe20007800015 */
[----:B------:R-:W-:Y:S01]  /*4b40*/  FMUL R20, R15, UR5 ;  /* 0x000000050f147c20 */ /* 0x000fe20008400000 */
[----:B------:R-:W-:Y:S02]  /*4b50*/  FMUL R21, R16, UR5 ;  /* 0x0000000510157c20 */ /* 0x000fe40008400000 */
[----:B------:R-:W-:Y:S01]  /*4b60*/  FMNMX3 R22, R22, R2, R3, !PT ;  /* 0x0000000216167276 */ /* 0x000fe20007800003 */
[----:B------:R-:W-:Y:S01]  /*4b70*/  FMUL R2, R17, UR5 ;  /* 0x0000000511027c20 */ /* 0x000fe20008400000 */
[----:B------:R-:W-:Y:S02]  /*4b80*/  FMUL R3, R18, UR5 ;  /* 0x0000000512037c20 */ /* 0x000fe40008400000 */
[----:B------:R-:W-:-:S04]  /*4b90*/  FMNMX3 R20, R22, R20, R21, !PT ;  /* 0x0000001416147276 */ /* 0x000fc80007800015 */
[----:B------:R-:W-:-:S04]  /*4ba0*/  FMNMX3 R3, R20, R2, R3, !PT ;  /* 0x0000000214037276 */ /* 0x000fc80007800003 */
[----:B------:R-:W-:-:S05]  /*4bb0*/  FMNMX3 R132, R3, -INF , R132, !PT ;  /* 0xff80000003847876 */ /* 0x000fca0007800084 */
[--C-:B------:R-:W-:Y:S01]  /*4bc0*/  FFMA R4, R4, UR5, -R132.reuse ;  /* 0x0000000504047c23 */ /* 0x100fe20008000884 */
[--C-:B------:R-:W-:Y:S01]  /*4bd0*/  FFMA R5, R5, UR5, -R132.reuse ;  /* 0x0000000505057c23 */ /* 0x100fe20008000884 */
[--C-:B------:R-:W-:Y:S01]  /*4be0*/  FFMA R6, R6, UR5, -R132.reuse ;  /* 0x0000000506067c23 */ /* 0x100fe20008000884 */
[--C-:B------:R-:W-:Y:S01]  /*4bf0*/  FFMA R7, R7, UR5, -R132.reuse ;  /* 0x0000000507077c23 */ /* 0x100fe20008000884 */
[----:B------:R-:W-:Y:S01]  /*4c00*/  FMUL R4, R4, 1.4426950216293334961 ;  /* 0x3fb8aa3b04047820 */ /* 0x000fe20000400000 */
[----:B------:R-:W-:Y:S01]  /*4c10*/  FMUL R5, R5, 1.4426950216293334961 ;  /* 0x3fb8aa3b05057820 */ /* 0x000fe20000400000 */
[----:B------:R-:W-:Y:S01]  /*4c20*/  FMUL R6, R6, 1.4426950216293334961 ;  /* 0x3fb8aa3b06067820 */ /* 0x000fe20000400000 */
[----:B------:R-:W-:Y:S01]  /*4c30*/  FMUL R7, R7, 1.4426950216293334961 ;  /* 0x3fb8aa3b07077820 */ /* 0x000fe20000400000 */
[--C-:B------:R-:W-:Y:S01]  /*4c40*/  FFMA R8, R8, UR5, -R132.reuse ;  /* 0x0000000508087c23 */ /* 0x100fe20008000884 */
[--C-:B------:R-:W-:Y:S01]  /*4c50*/  FFMA R9, R9, UR5, -R132.reuse ;  /* 0x0000000509097c23 */ /* 0x100fe20008000884 */
[----:B------:R-:W-:Y:S01]  /*4c60*/  MUFU.EX2 R4, R4 ;  /* 0x0000000400047308 */ /* 0x000fe20000000800 */
[--C-:B------:R-:W-:Y:S01]  /*4c70*/  FFMA R10, R10, UR5, -R132.reuse ;  /* 0x000000050a0a7c23 */ /* 0x100fe20008000884 */
[----:B------:R-:W-:Y:S01]  /*4c80*/  FMUL R8, R8, 1.4426950216293334961 ;  /* 0x3fb8aa3b08087820 */ /* 0x000fe20000400000 */
[----:B------:R-:W-:Y:S01]  /*4c90*/  FMUL R9, R9, 1.4426950216293334961 ;  /* 0x3fb8aa3b09097820 */ /* 0x000fe20000400000 */
[--C-:B------:R-:W-:Y:S01]  /*4ca0*/  FFMA R11, R11, UR5, -R132.reuse ;  /* 0x000000050b0b7c23 */ /* 0x100fe20008000884 */
[----:B------:R-:W-:Y:S01]  /*4cb0*/  FMUL R10, R10, 1.4426950216293334961 ;  /* 0x3fb8aa3b0a0a7820 */ /* 0x000fe20000400000 */
[--C-:B------:R-:W-:Y:S01]  /*4cc0*/  FFMA R12, R12, UR5, -R132.reuse ;  /* 0x000000050c0c7c23 */ /* 0x100fe20008000884 */
[--C-:B------:R-:W-:Y:S01]  /*4cd0*/  FFMA R13, R13, UR5, -R132.reuse ;  /* 0x000000050d0d7c23 */ /* 0x100fe20008000884 */
[----:B------:R-:W1:Y:S01]  /*4ce0*/  MUFU.EX2 R5, R5 ;  /* 0x0000000500057308 */ /* 0x000e620000000800 */
[----:B------:R-:W-:Y:S01]  /*4cf0*/  FMUL R11, R11, 1.4426950216293334961 ;  /* 0x3fb8aa3b0b0b7820 */ /* 0x000fe20000400000 */
[----:B------:R-:W-:Y:S01]  /*4d00*/  FMUL R12, R12, 1.4426950216293334961 ;  /* 0x3fb8aa3b0c0c7820 */ /* 0x000fe20000400000 */
[----:B------:R-:W-:Y:S01]  /*4d10*/  FMUL R13, R13, 1.4426950216293334961 ;  /* 0x3fb8aa3b0d0d7820 */ /* 0x000fe20000400000 */
[--C-:B------:R-:W-:Y:S01]  /*4d20*/  FFMA R14, R14, UR5, -R132.reuse ;  /* 0x000000050e0e7c23 */ /* 0x100fe20008000884 */
[--C-:B------:R-:W-:Y:S01]  /*4d30*/  FFMA R15, R15, UR5, -R132.reuse ;  /* 0x000000050f0f7c23 */ /* 0x100fe20008000884 */
[--C-:B------:R-:W-:Y:S01]  /*4d40*/  FFMA R16, R16, UR5, -R132.reuse ;  /* 0x0000000510107c23 */ /* 0x100fe20008000884 */
[--C-:B------:R-:W-:Y:S01]  /*4d50*/  FFMA R17, R17, UR5, -R132.reuse ;  /* 0x0000000511117c23 */ /* 0x100fe20008000884 */
[----:B------:R-:W4:Y:S01]  /*4d60*/  MUFU.EX2 R6, R6 ;  /* 0x0000000600067308 */ /* 0x000f220000000800 */
[----:B------:R-:W-:Y:S01]  /*4d70*/  FMUL R14, R14, 1.4426950216293334961 ;  /* 0x3fb8aa3b0e0e7820 */ /* 0x000fe20000400000 */
[----:B------:R-:W-:Y:S01]  /*4d80*/  FMUL R15, R15, 1.4426950216293334961 ;  /* 0x3fb8aa3b0f0f7820 */ /* 0x000fe20000400000 */
[--C-:B------:R-:W-:Y:S01]  /*4d90*/  FFMA R18, R18, UR5, -R132.reuse ;  /* 0x0000000512127c23 */ /* 0x100fe20008000884 */
[----:B------:R-:W-:Y:S01]  /*4da0*/  FFMA R19, R19, UR5, -R132 ;  /* 0x0000000513137c23 */ /* 0x000fe20008000884 */
[----:B------:R-:W-:Y:S01]  /*4db0*/  FMUL R16, R16, 1.4426950216293334961 ;  /* 0x3fb8aa3b10107820 */ /* 0x000fe20000400000 */
[----:B------:R-:W-:-:S02]  /*4dc0*/  FMUL R17, R17, 1.4426950216293334961 ;  /* 0x3fb8aa3b11117820 */ /* 0x000fc40000400000 */
[----:B------:R-:W0:Y:S01]  /*4dd0*/  MUFU.EX2 R7, R7 ;  /* 0x0000000700077308 */ /* 0x000e220000000800 */
[----:B-1----:R-:W-:Y:S01]  /*4de0*/  FADD R3, R4, R5 ;  /* 0x0000000504037221 */ /* 0x002fe20000000000 */
[----:B------:R-:W-:-:S06]  /*4df0*/  F2FP.BF16.F32.PACK_AB R4, R5, R4 ;  /* 0x000000040504723e */ /* 0x000fcc00000010ff */
[----:B------:R-:W1:Y:S01]  /*4e00*/  MUFU.EX2 R8, R8 ;  /* 0x0000000800087308 */ /* 0x000e620000000800 */
[----:B----4-:R-:W-:-:S07]  /*4e10*/  FADD R2, R6, R3 ;  /* 0x0000000306027221 */ /* 0x010fce0000000000 */
[----:B------:R-:W4:Y:S01]  /*4e20*/  MUFU.EX2 R9, R9 ;  /* 0x0000000900097308 */ /* 0x000f220000000800 */
[C---:B0-----:R-:W-:Y:S01]  /*4e30*/  FADD R3, R7.reuse, R2 ;  /* 0x0000000207037221 */ /* 0x041fe20000000000 */
[----:B------:R-:W-:-:S06]  /*4e40*/  F2FP.BF16.F32.PACK_AB R5, R7, R6 ;  /* 0x000000060705723e */ /* 0x000fcc00000010ff */
[----:B------:R-:W0:Y:S01]  /*4e50*/  MUFU.EX2 R10, R10 ;  /* 0x0000000a000a7308 */ /* 0x000e220000000800 */
[----:B-1----:R-:W-:Y:S01]  /*4e60*/  FADD R2, R8, R3 ;  /* 0x0000000308027221 */ /* 0x002fe20000000000 */
[----:B------:R-:W-:Y:S01]  /*4e70*/  FMUL R3, R18, 1.4426950216293334961 ;  /* 0x3fb8aa3b12037820 */ /* 0x000fe20000400000 */
[----:B------:R-:W-:-:S04]  /*4e80*/  SEL R18, RZ, 0x90, !P3 ;  /* 0x00000090ff127807 */ /* 0x000fc80005800000 */
[----:B------:R-:W-:Y:S01]  /*4e90*/  LOP3.LUT R133, R18, R133, RZ, 0x3c, !PT ;  /* 0x0000008512857212 */ /* 0x000fe200078e3cff */
[----:B------:R-:W1:Y:S01]  /*4ea0*/  MUFU.EX2 R11, R11 ;  /* 0x0000000b000b7308 */ /* 0x000e620000000800 */
[C---:B----4-:R-:W-:Y:S01]  /*4eb0*/  FADD R21, R9.reuse, R2 ;  /* 0x0000000209157221 */ /* 0x050fe20000000000 */
[----:B------:R-:W-:-:S06]  /*4ec0*/  F2FP.BF16.F32.PACK_AB R6, R9, R8 ;  /* 0x000000080906723e */ /* 0x000fcc00000010ff */
[----:B------:R-:W4:Y:S01]  /*4ed0*/  MUFU.EX2 R12, R12 ;  /* 0x0000000c000c7308 */ /* 0x000f220000000800 */
[----:B0-----:R-:W-:-:S07]  /*4ee0*/  FADD R2, R10, R21 ;  /* 0x000000150a027221 */ /* 0x001fce0000000000 */
[----:B------:R-:W0:Y:S01]  /*4ef0*/  MUFU.EX2 R13, R13 ;  /* 0x0000000d000d7308 */ /* 0x000e220000000800 */
[----:B-1----:R-:W-:Y:S01]  /*4f00*/  FADD R21, R11, R2 ;  /* 0x000000020b157221 */ /* 0x002fe20000000000 */
[----:B------:R-:W-:Y:S01]  /*4f10*/  FMUL R2, R19, 1.4426950216293334961 ;  /* 0x3fb8aa3b13027820 */ /* 0x000fe20000400000 */
[----:B------:R-:W-:-:S05]  /*4f20*/  F2FP.BF16.F32.PACK_AB R7, R11, R10 ;  /* 0x0000000a0b07723e */ /* 0x000fca00000010ff */
[----:B------:R-:W1:Y:S01]  /*4f30*/  MUFU.EX2 R14, R14 ;  /* 0x0000000e000e7308 */ /* 0x000e620000000800 */
[----:B----4-:R-:W-:-:S07]  /*4f40*/  FADD R0, R12, R21 ;  /* 0x000000150c007221 */ /* 0x010fce0000000000 */
[----:B------:R-:W4:Y:S01]  /*4f50*/  MUFU.EX2 R15, R15 ;  /* 0x0000000f000f7308 */ /* 0x000f220000000800 */
[C---:B0-----:R-:W-:Y:S01]  /*4f60*/  FADD R19, R13.reuse, R0 ;  /* 0x000000000d137221 */ /* 0x041fe20000000000 */
[----:B------:R-:W-:-:S06]  /*4f70*/  F2FP.BF16.F32.PACK_AB R8, R13, R12 ;  /* 0x0000000c0d08723e */ /* 0x000fcc00000010ff */
[----:B------:R-:W0:Y:S01]  /*4f80*/  MUFU.EX2 R16, R16 ;  /* 0x0000001000107308 */ /* 0x000e220000000800 */
[----:B-1----:R-:W-:-:S07]  /*4f90*/  FADD R0, R14, R19 ;  /* 0x000000130e007221 */ /* 0x002fce0000000000 */
[----:B------:R-:W1:Y:S01]  /*4fa0*/  MUFU.EX2 R17, R17 ;  /* 0x0000001100117308 */ /* 0x000e620000000800 */
[C---:B----4-:R-:W-:Y:S01]  /*4fb0*/  FADD R19, R15.reuse, R0 ;  /* 0x000000000f137221 */ /* 0x050fe20000000000 */
[----:B------:R-:W-:-:S06]  /*4fc0*/  F2FP.BF16.F32.PACK_AB R9, R15, R14 ;  /* 0x0000000e0f09723e */ /* 0x000fcc00000010ff */
[----:B------:R-:W-:Y:S01]  /*4fd0*/  MUFU.EX2 R3, R3 ;  /* 0x0000000300037308 */ /* 0x000fe20000000800 */
[----:B0-----:R-:W-:-:S07]  /*4fe0*/  FADD R0, R16, R19 ;  /* 0x0000001310007221 */ /* 0x001fce0000000000 */
[----:B------:R-:W0:Y:S01]  /*4ff0*/  MUFU.EX2 R2, R2 ;  /* 0x0000000200027308 */ /* 0x000e220000000800 */
[----:B-1----:R-:W-:Y:S02]  /*5000*/  F2FP.BF16.F32.PACK_AB R10, R17, R16 ;  /* 0x00000010110a723e */ /* 0x002fe400000010ff */
[----:B0-----:R-:W-:Y:S01]  /*5010*/  F2FP.BF16.F32.PACK_AB R11, R2, R3 ;  /* 0x00000003020b723e */ /* 0x001fe200000010ff */
[----:B--23--:R-:W-:Y:S06]  /*5020*/  BRA.U !UP0, `(.L_x_9) ;  /* 0x0000000108047547 */ /* 0x00cfec000b800000 */
[----:B------:R0:W-:Y:S02]  /*5030*/  STTM.x8 tmem[UR15+0x90], R4 ;  /* 0x00009004000079ed */ /* 0x0001e400081c000f */
.L_x_9:
[----:B-----5:R-:W-:Y:S01]  /*5040*/  STS.U16 [R133+UR16+0x8000], R24 ;  /* 0x0080001885007988 */ /* 0x020fe20008000410 */
[----:B------:R-:W-:Y:S01]  /*5050*/  FADD R137, R17, R0 ;  /* 0x0000000011897221 */ /* 0x000fe20000000000 */
[----:B------:R-:W-:Y:S01]  /*5060*/  FADD R0, -R132, -INF ;  /* 0xff80000084007421 */ /* 0x000fe20000000100 */
[----:B------:R-:W1:Y:S01]  /*5070*/  LDCU UR27, c[0x0][0x3c4] ;  /* 0x00007880ff1b77ac */ /* 0x000e620008000800 */
[----:B------:R-:W-:Y:S02]  /*5080*/  STS.U16 [R133+UR16+0x8100], R26 ;  /* 0x0081001a85007988 */ /* 0x000fe40008000410 */
[----:B------:R-:W-:Y:S02]  /*5090*/  FMUL R0, R0, 1.4426950216293334961 ;  /* 0x3fb8aa3b00007820 */ /* 0x000fe40000400000 */
[----:B------:R-:W-:Y:S04]  /*50a0*/  STS.U16 [R133+UR16+0x8200], R28 ;  /* 0x0082001c85007988 */ /* 0x000fe80008000410 */
[----:B------:R-:W-:Y:S01]  /*50b0*/  STS.U16 [R133+UR16+0x8300], R30 ;  /* 0x0083001e85007988 */ /* 0x000fe20008000410 */
[----:B------:R-:W2:Y:S03]  /*50c0*/  MUFU.EX2 R0, R0 ;  /* 0x0000000000007308 */ /* 0x000ea60000000800 */
[----:B------:R-:W-:Y:S04]  /*50d0*/  STS.U16 [R133+UR16+0x8400], R32 ;  /* 0x0084002085007988 */ /* 0x000fe80008000410 */
[----:B------:R-:W-:Y:S04]  /*50e0*/  STS.U16 [R133+UR16+0x8500], R34 ;  /* 0x0085002285007988 */ /* 0x000fe80008000410 */
[----:B------:R-:W-:Y:S04]  /*50f0*/  STS.U16 [R133+UR16+0x8600], R36 ;  /* 0x0086002485007988 */ /* 0x000fe80008000410 */
[----:B------:R-:W-:Y:S04]  /*5100*/  STS.U16 [R133+UR16+0x8700], R38 ;  /* 0x0087002685007988 */ /* 0x000fe80008000410 */
[----:B------:R-:W-:Y:S04]  /*5110*/  STS.U16 [R133+UR16+0x8800], R40 ;  /* 0x0088002885007988 */ /* 0x000fe80008000410 */
[----:B------:R3:W-:Y:S04]  /*5120*/  STS.U16 [R133+UR16+0x8900], R42 ;  /* 0x0089002a85007988 */ /* 0x0007e80008000410 */
[----:B------:R4:W-:Y:S04]  /*5130*/  STS.U16 [R133+UR16+0x8a00], R138 ;  /* 0x008a008a85007988 */ /* 0x0009e80008000410 */
[----:B------:R4:W-:Y:S04]  /*5140*/  STS.U16 [R133+UR16+0x8b00], R140 ;  /* 0x008b008c85007988 */ /* 0x0009e80008000410 */
[----:B------:R4:W-:Y:S04]  /*5150*/  STS.U16 [R133+UR16+0x8c00], R142 ;  /* 0x008c008e85007988 */ /* 0x0009e80008000410 */
[----:B------:R4:W-:Y:S04]  /*5160*/  STS.U16 [R133+UR16+0x8d00], R144 ;  /* 0x008d009085007988 */ /* 0x0009e80008000410 */
[----:B------:R4:W-:Y:S04]  /*5170*/  STS.U16 [R133+UR16+0x8e00], R216 ;  /* 0x008e00d885007988 */ /* 0x0009e80008000410 */
[----:B------:R4:W-:Y:S01]  /*5180*/  STS.U16 [R133+UR16+0x8f00], R218 ;  /* 0x008f00da85007988 */ /* 0x0009e20008000410 */
[----:B------:R-:W0:Y:S02]  /*5190*/  FENCE.VIEW.ASYNC.T ;  /* 0x00000000000073c6 */ /* 0x000e240000000200 */
[----:B0-----:R-:W-:Y:S06]  /*51a0*/  BAR.SYNC.DEFER_BLOCKING 0x0 ;  /* 0x0000000000007b1d */ /* 0x001fec0000010000 */
[----:B---3--:R-:W0:Y:S01]  /*51b0*/  LDTM.x128 R4, tmem[UR15] ;  /* 0x0000000f000479ee */ /* 0x008e2200083c0000 */
[----:B------:R-:W-:Y:S01]  /*51c0*/  NOP ;  /* 0x0000000000007918 */ /* 0x000fe20000000000 */
[----:B-12-4-:R-:W-:Y:S05]  /*51d0*/  BRA.U !UP0, `(.L_x_10) ;  /* 0x0000000908047547 */ /* 0x016fea000b800000 */
[C---:B0-----:R-:W-:Y:S01]  /*51e0*/  FMUL R4, R0.reuse, R4 ;  /* 0x0000000400047220 */ /* 0x041fe20000400000 */
[C---:B------:R-:W-:Y:S01]  /*51f0*/  FMUL R5, R0.reuse, R5 ;  /* 0x0000000500057220 */ /* 0x040fe20000400000 */
        /* <DEDUP_REMOVED lines=125> */
[----:B------:R-:W-:-:S04]  /*59d0*/  FMUL R131, R0, R131 ;  /* 0x0000008300837220 */ /* 0x000fc80000400000 */
[----:B------:R1:W-:Y:S03]  /*59e0*/  STTM.x128 tmem[UR15], R4 ;  /* 0x00000004000079ed */ /* 0x0003e600083c000f */
.L_x_10:
[----:B0-----:R-:W0:Y:S02]  /*59f0*/  FENCE.VIEW.ASYNC.T ;  /* 0x00000000000073c6 */ /* 0x001e240000000200 */
[----:B0-----:R-:W-:Y:S01]  /*5a00*/  BAR.SYNC.DEFER_BLOCKING 0x0 ;  /* 0x0000000000007b1d */ /* 0x001fe20000010000 */
[----:B------:R-:W-:Y:S01]  /*5a10*/  FADD R137, R3, R137 ;  /* 0x0000008903897221 */ /* 0x000fe20000000000 */
[----:B------:R-:W-:Y:S02]  /*5a20*/  UIADD3 UR26, UPT, UPT, UR26, -0x10, URZ ;  /* 0xfffffff01a1a7890 */ /* 0x000fe4000fffe0ff */
[----:B------:R-:W-:Y:S01]  /*5a30*/  UIADD3 UR69, UPT, UPT, UR29, 0x90, URZ ;  /* 0x000000901d457890 */ /* 0x000fe2000fffe0ff */
[----:B------:R-:W-:Y:S01]  /*5a40*/  FADD R137, R2, R137 ;  /* 0x0000008902897221 */ /* 0x000fe20000000000 */
[----:B------:R-:W-:-:S03]  /*5a50*/  UISETP.GE.AND UP0, UPT, UR26, 0x1, UPT ;  /* 0x000000011a00788c */ /* 0x000fc6000bf06270 */
[----:B------:R-:W-:Y:S01]  /*5a60*/  FADD R137, R0, R137 ;  /* 0x0000008900897221 */ /* 0x000fe20000000000 */
[----:B------:R0:W-:Y:S06]  /*5a70*/  MEMBAR.ALL.CTA ;  /* 0x0000000000007992 */ /* 0x0001ec0000008000 */
[----:B0-----:R-:W0:Y:S02]  /*5a80*/  FENCE.VIEW.ASYNC.S ;  /* 0x00000000000073c6 */ /* 0x001e240000000000 */
[----:B0-----:R-:W-:Y:S06]  /*5a90*/  BAR.SYNC.DEFER_BLOCKING 0x0 ;  /* 0x0000000000007b1d */ /* 0x001fec0000010000 */
[----:B------:R-:W-:Y:S05]  /*5aa0*/  BRA.U !UP2, `(.L_x_11) ;  /* 0x000000010a247547 */ /* 0x000fea000b800000 */
[----:B------:R-:W-:Y:S01]  /*5ab0*/  ULOP3.LUT UR13, UR4, 0xc0004010, URZ, 0xfc, !UPT ;  /* 0xc0004010040d7892 */ /* 0x000fe2000f8efcff */
[----:B------:R-:W-:Y:S02]  /*5ac0*/  UMOV UR5, URZ ;  /* 0x000000ff00057c82 */ /* 0x000fe40008000000 */
[----:B------:R-:W-:Y:S01]  /*5ad0*/  UMOV UR4, UR8 ;  /* 0x0000000800047c82 */ /* 0x000fe20008000000 */
[----:B------:R-:W-:Y:S01]  /*5ae0*/  UMOV UR10, 0x0 ;  /* 0x00000000000a7882 */ /* 0x000fe20000000000 */
[----:B------:R-:W-:Y:S01]  /*5af0*/  UMOV UR11, 0x8200490 ;  /* 0x08200490000b7882 */ /* 0x000fe20000000000 */
[----:B------:R-:W-:-:S03]  /*5b00*/  UMOV UR4, UR4 ;  /* 0x0000000400047c82 */ /* 0x000fc60008000000 */
[----:B------:R0:W-:Y:S01]  /*5b10*/  UTCHMMA tmem[UR69], gdesc[UR12], tmem[UR29], tmem[UR10], idesc[UR11], UPT ;  /* 0x00ff0a0c450079ea */ /* 0x0001e2000b80001d */
[----:B------:R0:W-:Y:S01]  /*5b20*/  UTCBAR [UR4], URZ ;  /* 0x000000ff040073e9 */ /* 0x0001e200080000ff */
[----:B------:R-:W-:Y:S01]  /*5b30*/  NOP ;  /* 0x0000000000007918 */ /* 0x000fe20000000000 */
.L_x_11:
[----:B------:R-:W-:Y:S01]  /*5b40*/  FSEL R132, R132, -INF , P2 ;  /* 0xff80000084847808 */ /* 0x000fe20001000000 */
[----:B0-----:R-:W-:Y:S01]  /*5b50*/  UMOV UR4, URZ ;  /* 0x000000ff00047c82 */ /* 0x001fe20008000000 */
[----:B------:R-:W-:Y:S01]  /*5b60*/  FSEL R138, R137, 1, P2 ;  /* 0x3f800000898a7808 */ /* 0x000fe20001000000 */
[----:B------:R-:W-:Y:S06]  /*5b70*/  BRA.U !UP0, `(.L_x_12) ;  /* 0x0000001d081c7547 */ /* 0x000fec000b800000 */
[----:B------:R-:W-:Y:S01]  /*5b80*/  USHF.R.U32.HI UR18, URZ, 0x4, UR16 ;  /* 0x00000004ff127899 */ /* 0x000fe20008011610 */
[----:B------:R-:W-:Y:S01]  /*5b90*/  HFMA2 R0, -RZ, RZ, 0, 0 ;  /* 0x00000000ff007431 */ /* 0x000fe200000001ff */
[----:B------:R-:W-:Y:S01]  /*5ba0*/  USHF.R.U32.HI UR20, URZ, 0x4, UR6 ;  /* 0x00000004ff147899 */ /* 0x000fe20008011606 */
[----:B-1----:R-:W-:Y:S01]  /*5bb0*/  MOV R21, R132 ;  /* 0x0000008400157202 */ /* 0x002fe20000000f00 */
[----:B------:R-:W-:Y:S02]  /*5bc0*/  USGXT.U32 UR18, UR18, 0xe ;  /* 0x0000000e1212789a */ /* 0x000fe40008000000 */
[----:B------:R-:W-:Y:S02]  /*5bd0*/  USGXT.U32 UR20, UR20, 0xe ;  /* 0x0000000e1414789a */ /* 0x000fe40008000000 */
[----:B------:R-:W-:Y:S02]  /*5be0*/  UIADD3 UR7, UPT, UPT, UR16, 0xa000, URZ ;  /* 0x0000a00010077890 */ /* 0x000fe4000fffe0ff */
[----:B------:R-:W-:-:S02]  /*5bf0*/  UIADD3 UR10, UP2, UPT, UR18, 0x4000080, URZ ;  /* 0x04000080120a7890 */ /* 0x000fc4000ff5e0ff */
[----:B------:R-:W-:Y:S02]  /*5c00*/  USHF.L.U32 UR28, UR28, 0x4, URZ ;  /* 0x000000041c1c7899 */ /* 0x000fe400080006ff */
[----:B------:R-:W-:Y:S02]  /*5c10*/  USHF.L.U32 UR27, UR27, 0x4, URZ ;  /* 0x000000041b1b7899 */ /* 0x000fe400080006ff */
[----:B------:R-:W-:Y:S01]  /*5c20*/  UIADD3 UR12, UP0, UPT, UR20, 0x2, URZ ;  /* 0x00000002140c7890 */ /* 0x000fe2000ff1e0ff */
[----:B------:R-:W-:Y:S01]  /*5c30*/  UMOV UR5, URZ ;  /* 0x000000ff00057c82 */ /* 0x000fe20008000000 */
[----:B------:R-:W-:Y:S01]  /*5c40*/  UMOV UR4, URZ ;  /* 0x000000ff00047c82 */ /* 0x000fe20008000000 */
[----:B------:R-:W-:Y:S01]  /*5c50*/  USHF.R.U32.HI UR7, URZ, 0x4, UR7 ;  /* 0x00000004ff077899 */ /* 0x000fe20008011607 */
[----:B------:R-:W-:Y:S01]  /*5c60*/  MOV R2, UR27 ;  /* 0x0000001b00027c02 */ /* 0x000fe20008000f00 */
[----:B------:R-:W-:Y:S01]  /*5c70*/  UIADD3.X UR11, UPT, UPT, UR5, 0x40004040, URZ, UP2, !UPT ;  /* 0x40004040050b7890 */ /* 0x000fe200097fe4ff */
[----:B------:R-:W-:Y:S01]  /*5c80*/  MOV R3, UR28 ;  /* 0x0000001c00037c02 */ /* 0x000fe20008000f00 */
[----:B------:R-:W-:-:S02]  /*5c90*/  UIADD3.X UR13, UPT, UPT, UR4, 0x40004040, URZ, UP0, !UPT ;  /* 0x40004040040d7890 */ /* 0x000fc400087fe4ff */
[----:B------:R-:W-:Y:S02]  /*5ca0*/  UIADD3 UR34, UP2, UPT, UR10, 0x100, URZ ;  /* 0x000001000a227890 */ /* 0x000fe4000ff5e0ff */
[----:B------:R-:W-:Y:S02]  /*5cb0*/  UIADD3 UR32, UP0, UPT, UR10, 0x80, URZ ;  /* 0x000000800a207890 */ /* 0x000fe4000ff1e0ff */
[----:B------:R-:W-:Y:S02]  /*5cc0*/  UIADD3 UR36, UP3, UPT, UR10, 0x180, URZ ;  /* 0x000001800a247890 */ /* 0x000fe4000ff7e0ff */
[----:B------:R-:W-:Y:S02]  /*5cd0*/  UIADD3 UR38, UP4, UPT, UR10, 0x200, URZ ;  /* 0x000002000a267890 */ /* 0x000fe4000ff9e0ff */
[----:B------:R-:W-:Y:S02]  /*5ce0*/  UIADD3 UR40, UP5, UPT, UR10, 0x280, URZ ;  /* 0x000002800a287890 */ /* 0x000fe4000ffbe0ff */
[----:B------:R-:W-:-:S02]  /*5cf0*/  UIADD3 UR42, UP6, UPT, UR10, 0x300, URZ ;  /* 0x000003000a2a7890 */ /* 0x000fc4000ffde0ff */
[----:B------:R-:W-:Y:S02]  /*5d00*/  USGXT.U32 UR70, UR7, 0xe ;  /* 0x0000000e0746789a */ /* 0x000fe40008000000 */
[----:B------:R-:W-:Y:S01]  /*5d10*/  UIADD3.X UR35, UPT, UPT, UR11, URZ, URZ, UP2, !UPT ;  /* 0x000000ff0b237290 */ /* 0x000fe200097fe4ff */
[----:B------:R-:W-:Y:S01]  /*5d20*/  UMOV UR68, 0x1 ;  /* 0x0000000100447882 */ /* 0x000fe20000000000 */
[----:B------:R-:W-:Y:S01]  /*5d30*/  UMOV UR6, URZ ;  /* 0x000000ff00067c82 */ /* 0x000fe20008000000 */
[----:B------:R-:W0:Y:S01]  /*5d40*/  LDCU UR71, c[0x0][0x3a8] ;  /* 0x00007500ff4777ac */ /* 0x000e220008000800 */
[----:B------:R-:W-:Y:S02]  /*5d50*/  ULOP3.LUT UR18, UR18, 0x4000000, URZ, 0xfc, !UPT ;  /* 0x0400000012127892 */ /* 0x000fe4000f8efcff */
[----:B------:R-:W-:Y:S02]  /*5d60*/  UIADD3.X UR33, UPT, UPT, UR11, URZ, URZ, UP0, !UPT ;  /* 0x000000ff0b217290 */ /* 0x000fe400087fe4ff */
[----:B------:R-:W-:-:S02]  /*5d70*/  UIADD3.X UR37, UPT, UPT, UR11, URZ, URZ, UP3, !UPT ;  /* 0x000000ff0b257290 */ /* 0x000fc40009ffe4ff */
[----:B------:R-:W-:Y:S02]  /*5d80*/  UIADD3.X UR39, UPT, UPT, UR11, URZ, URZ, UP4, !UPT ;  /* 0x000000ff0b277290 */ /* 0x000fe4000a7fe4ff */
[----:B------:R-:W-:Y:S02]  /*5d90*/  UIADD3.X UR41, UPT, UPT, UR11, URZ, URZ, UP5, !UPT ;  /* 0x000000ff0b297290 */ /* 0x000fe4000affe4ff */
[----:B------:R-:W-:Y:S02]  /*5da0*/  UIADD3.X UR43, UPT, UPT, UR11, URZ, URZ, UP6, !UPT ;  /* 0x000000ff0b2b7290 */ /* 0x000fe4000b7fe4ff */
[----:B------:R-:W-:Y:S02]  /*5db0*/  UIADD3.64 UR44, UPT, UPT, UR12, 0x2, URZ ;  /* 0x000000020c2c7897 */ /* 0x000fe4000fffe0ff */
[----:B------:R-:W-:Y:S02]  /*5dc0*/  UIADD3.64 UR46, UPT, UPT, UR12, 0x4, URZ ;  /* 0x000000040c2e7897 */ /* 0x000fe4000fffe0ff */
[----:B------:R-:W-:-:S02]  /*5dd0*/  UIADD3.64 UR48, UPT, UPT, UR12, 0x7e, URZ ;  /* 0x0000007e0c307897 */ /* 0x000fc4000fffe0ff */
[----:B------:R-:W-:Y:S02]  /*5de0*/  UIADD3.64 UR50, UPT, UPT, UR12, 0x80, URZ ;  /* 0x000000800c327897 */ /* 0x000fe4000fffe0ff */
[----:B------:R-:W-:Y:S02]  /*5df0*/  UIADD3.64 UR52, UPT, UPT, UR12, 0x82, URZ ;  /* 0x000000820c347897 */ /* 0x000fe4000fffe0ff */
[----:B------:R-:W-:Y:S02]  /*5e00*/  UIADD3.64 UR54, UPT, UPT, UR12, 0x84, URZ ;  /* 0x000000840c367897 */ /* 0x000fe4000fffe0ff */
[----:B------:R-:W-:Y:S01]  /*5e10*/  UISETP.NE.U32.AND UP2, UPT, UR9, URZ, UPT ;  /* 0x000000ff0900728c */ /* 0x000fe2000bf45070 */
[----:B0-----:R-:W-:-:S10]  /*5e20*/  UMOV UR7, URZ ;  /* 0x000000ff00077c82 */ /* 0x001fd40008000000 */
.L_x_17:
[----:B------:R-:W-:Y:S01]  /*5e30*/  MOV R4, R134 ;  /* 0x0000008600047202 */ /* 0x000fe20000000f00 */
[----:B------:R-:W-:Y:S01]  /*5e40*/  IMAD.WIDE R6, R2, 0x2, R172 ;  /* 0x0000000202067825 */ /* 0x000fe200078e02ac */
[----:B------:R-:W-:-:S03]  /*5e50*/  MOV R5, R135 ;  /* 0x0000008700057202 */ /* 0x000fc60000000f00 */
[C---:B------:R-:W-:Y:S01]  /*5e60*/  IMAD.WIDE R14, R2.reuse, 0x2, R164 ;  /* 0x00000002020e7825 */ /* 0x040fe200078e02a4 */
[----:B0-----:R0:W2:Y:S03]  /*5e70*/  LDG.E.U16 R27, desc[UR30][R6.64] ;  /* 0x0000001e061b7981 */ /* 0x0010a6000c1e1500 */
[C---:B------:R-:W-:Y:S01]  /*5e80*/  IMAD.WIDE R12, R2.reuse, 0x2, R166 ;  /* 0x00000002020c7825 */ /* 0x040fe200078e02a6 */
[----:B------:R1:W3:Y:S03]  /*5e90*/  LDG.E.U16 R33, desc[UR30][R14.64] ;  /* 0x0000001e0e217981 */ /* 0x0002e6000c1e1500 */
[C---:B------:R-:W-:Y:S01]  /*5ea0*/  IMAD.WIDE R8, R2.reuse, 0x2, R170 ;  /* 0x0000000202087825 */ /* 0x040fe200078e02aa */
[----:B------:R4:W5:Y:S03]  /*5eb0*/  LDG.E.U16 R31, desc[UR30][R12.64] ;  /* 0x0000001e0c1f7981 */ /* 0x000966000c1e1500 */
[C---:B------:R-:W-:Y:S01]  /*5ec0*/  IMAD.WIDE R10, R2.reuse, 0x2, R148 ;  /* 0x00000002020a7825 */ /* 0x040fe200078e0294 */
[----:B------:R0:W2:Y:S03]  /*5ed0*/  LDG.E.U16 R20, desc[UR30][R8.64] ;  /* 0x0000001e08147981 */ /* 0x0000a6000c1e1500 */
[C---:B------:R-:W-:Y:S01]  /*5ee0*/  IMAD.WIDE R16, R2.reuse, 0x2, R162 ;  /* 0x0000000202107825 */ /* 0x040fe200078e02a2 */
[----:B------:R0:W2:Y:S03]  /*5ef0*/  LDG.E.U16 R29, desc[UR30][R10.64] ;  /* 0x0000001e0a1d7981 */ /* 0x0000a6000c1e1500 */
[C---:B------:R-:W-:Y:S01]  /*5f00*/  IMAD.WIDE R4, R2.reuse, 0x2, R4 ;  /* 0x0000000202047825 */ /* 0x040fe200078e0204 */
[----:B------:R-:W2:Y:S03]  /*5f10*/  LDG.E.U16 R24, desc[UR30][R16.64] ;  /* 0x0000001e10187981 */ /* 0x000ea6000c1e1500 */
[C---:B------:R-:W-:Y:S01]  /*5f20*/  IMAD.WIDE R18, R2.reuse, 0x2, R160 ;  /* 0x0000000202127825 */ /* 0x040fe200078e02a0 */
[----:B------:R4:W2:Y:S03]  /*5f30*/  LDG.E.U16 R25, desc[UR30][R4.64] ;  /* 0x0000001e04197981 */ /* 0x0008a6000c1e1500 */
[----:B0-----:R-:W-:-:S02]  /*5f40*/  IMAD.WIDE R6, R2, 0x2, R168 ;  /* 0x0000000202067825 */ /* 0x001fc400078e02a8 */
[----:B------:R-:W3:Y:S02]  /*5f50*/  LDG.E.U16 R19, desc[UR30][R18.64] ;  /* 0x0000001e12137981 */ /* 0x000ee4000c1e1500 */
[C---:B-1----:R-:W-:Y:S02]  /*5f60*/  IMAD.WIDE R14, R2.reuse, 0x2, R158 ;  /* 0x00000002020e7825 */ /* 0x042fe400078e029e */
[----:B------:R-:W3:Y:S02]  /*5f70*/  LDG.E.U16 R6, desc[UR30][R6.64] ;  /* 0x0000001e06067981 */ /* 0x000ee4000c1e1500 */
[C---:B----4-:R-:W-:Y:S02]  /*5f80*/  IMAD.WIDE R12, R2.reuse, 0x2, R150 ;  /* 0x00000002020c7825 */ /* 0x050fe400078e0296 */
[----:B------:R-:W4:Y:S02]  /*5f90*/  LDG.E.U16 R14, desc[UR30][R14.64] ;  /* 0x0000001e0e0e7981 */ /* 0x000f24000c1e1500 */
[----:B------:R-:W-:-:S02]  /*5fa0*/  IMAD.WIDE R22, R2, 0x2, R156 ;  /* 0x0000000202167825 */ /* 0x000fc400078e029c */
[----:B------:R-:W4:Y:S02]  /*5fb0*/  LDG.E.U16 R13, desc[UR30][R12.64] ;  /* 0x0000001e0c0d7981 */ /* 0x000f24000c1e1500 */
[C---:B------:R-:W-:Y:S02]  /*5fc0*/  IMAD.WIDE R8, R2.reuse, 0x2, R174 ;  /* 0x0000000202087825 */ /* 0x040fe400078e02ae */
[----:B------:R-:W4:Y:S02]  /*5fd0*/  LDG.E.U16 R23, desc[UR30][R22.64] ;  /* 0x0000001e16177981 */ /* 0x000f24000c1e1500 */
[C---:B------:R-:W-:Y:S02]  /*5fe0*/  IMAD.WIDE R10, R2.reuse, 0x2, R154 ;  /* 0x00000002020a7825 */ /* 0x040fe400078e029a */
[----:B------:R-:W4:Y:S02]  /*5ff0*/  LDG.E.U16 R8, desc[UR30][R8.64] ;  /* 0x0000001e08087981 */ /* 0x000f24000c1e1500 */
[----:B------:R-:W-:-:S02]  /*6000*/  IMAD.WIDE R4, R2, 0x2, R146 ;  /* 0x0000000202047825 */ /* 0x000fc400078e0292 */
[----:B------:R-:W4:Y:S02]  /*6010*/  LDG.E.U16 R10, desc[UR30][R10.64] ;  /* 0x0000001e0a0a7981 */ /* 0x000f24000c1e1500 */
[----:B------:R-:W-:Y:S02]  /*6020*/  IMAD.WIDE R16, R2, 0x2, R152 ;  /* 0x0000000202107825 */ /* 0x000fe400078e0298 */
[----:B------:R-:W4:Y:S04]  /*6030*/  LDG.E.U16 R5, desc[UR30][R4.64] ;  /* 0x0000001e04057981 */ /* 0x000f28000c1e1500 */
[----:B------:R-:W4:Y:S01]  /*6040*/  LDG.E.U16 R17, desc[UR30][R16.64] ;  /* 0x0000001e10117981 */ /* 0x000f22000c1e1500 */
[----:B------:R-:W-:Y:S02]  /*6050*/  UMOV UR4, 0x1 ;  /* 0x0000000100047882 */ /* 0x000fe40000000000 */
[----:B------:R-:W-:-:S04]  /*6060*/  @!UP1 UIADD3 UR4, UPT, UPT, -UR4, 0x100000, URZ ;  /* 0x0010000004049890 */ /* 0x000fc8000fffe1ff */
[----:B------:R-:W-:Y:S02]  /*6070*/  @!UP1 USHF.L.U32 UR5, UR4, 0xb, URZ ;  /* 0x0000000b04059899 */ /* 0x000fe400080006ff */
[----:B------:R-:W-:Y:S01]  /*6080*/  @!UP1 USHF.L.U32 UR4, UR4, 0x1, URZ ;  /* 0x0000000104049899 */ /* 0x000fe200080006ff */
[----:B------:R-:W-:Y:S01]  /*6090*/  VOTEU.ALL UP0, P1 ;  /* 0x0000000000ff7886 */ /* 0x000fe20000800000 */
[----:B-----5:R0:W-:Y:S04]  /*60a0*/  STS.U16 [R136+UR16+0x9400], R31 ;  /* 0x0094001f88007988 */ /* 0x0201e80008000410 */
[----:B--2---:R0:W-:Y:S04]  /*60b0*/  STS.U16 [R136+UR16+0x9000], R25 ;  /* 0x0090001988007988 */ /* 0x0041e80008000410 */
[----:B------:R0:W-:Y:S04]  /*60c0*/  STS.U16 [R214+UR16+0x9080], R27 ;  /* 0x0090801bd6007988 */ /* 0x0001e80008000410 */
[----:B---3--:R0:W-:Y:S04]  /*60d0*/  STS.U16 [R214+UR16+0x9480], R33 ;  /* 0x00948021d6007988 */ /* 0x0081e80008000410 */
[----:B------:R0:W-:Y:S04]  /*60e0*/  STS.U16 [R213+UR16+0x9100], R20 ;  /* 0x00910014d5007988 */ /* 0x0001e80008000410 */
[----:B------:R0:W-:Y:S04]  /*60f0*/  STS.U16 [R213+UR16+0x9500], R24 ;  /* 0x00950018d5007988 */ /* 0x0001e80008000410 */
[----:B------:R0:W-:Y:S04]  /*6100*/  STS.U16 [R212+UR16+0x9180], R29 ;  /* 0x0091801dd4007988 */ /* 0x0001e80008000410 */
[----:B------:R0:W-:Y:S04]  /*6110*/  STS.U16 [R212+UR16+0x9580], R19 ;  /* 0x00958013d4007988 */ /* 0x0001e80008000410 */
[----:B------:R0:W-:Y:S04]  /*6120*/  STS.U16 [R211+UR16+0x9200], R6 ;  /* 0x00920006d3007988 */ /* 0x0001e80008000410 */
[----:B----4-:R0:W-:Y:S04]  /*6130*/  STS.U16 [R211+UR16+0x9600], R14 ;  /* 0x0096000ed3007988 */ /* 0x0101e80008000410 */
[----:B------:R0:W-:Y:S04]  /*6140*/  STS.U16 [R210+UR16+0x9280], R13 ;  /* 0x0092800dd2007988 */ /* 0x0001e80008000410 */
[----:B------:R0:W-:Y:S04]  /*6150*/  STS.U16 [R210+UR16+0x9680], R23 ;  /* 0x00968017d2007988 */ /* 0x0001e80008000410 */
[----:B------:R0:W-:Y:S04]  /*6160*/  STS.U16 [R209+UR16+0x9300], R8 ;  /* 0x00930008d1007988 */ /* 0x0001e80008000410 */
[----:B------:R0:W-:Y:S04]  /*6170*/  STS.U16 [R209+UR16+0x9700], R10 ;  /* 0x0097000ad1007988 */ /* 0x0001e80008000410 */
[----:B------:R0:W-:Y:S04]  /*6180*/  STS.U16 [R208+UR16+0x9380], R5 ;  /* 0x00938005d0007988 */ /* 0x0001e80008000410 */
[----:B------:R0:W-:Y:S01]  /*6190*/  STS.U16 [R208+UR16+0x9780], R17 ;  /* 0x00978011d0007988 */ /* 0x0001e20008000410 */
[----:B------:R1:W-:Y:S06]  /*61a0*/  MEMBAR.ALL.CTA ;  /* 0x0000000000007992 */ /* 0x0003ec0000008000 */
[----:B-1----:R-:W-:Y:S04]  /*61b0*/  FENCE.VIEW.ASYNC.S ;  /* 0x00000000000073c6 */ /* 0x002fe80000000000 */
[----:B------:R-:W1:Y:S02]  /*61c0*/  FENCE.VIEW.ASYNC.S ;  /* 0x00000000000073c6 */ /* 0x000e640000000000 */
[----:B-1----:R0:W1:Y:S02]  /*61d0*/  @!UP0 SYNCS.EXCH.64 URZ, [UR16+0xb010], UR4 ;  /* 0x00b0100410ff85b2 */ /* 0x0020640008000100 */
[----:B-1----:R-:W-:Y:S06]  /*61e0*/  BAR.SYNC.DEFER_BLOCKING 0x0 ;  /* 0x0000000000007b1d */ /* 0x002fec0000010000 */
[----:B0-----:R-:W-:Y:S05]  /*61f0*/  BRA.U UP2, `(.L_x_13) ;  /* 0x00000001027c7547 */ /* 0x001fea000b800000 */
[----:B------:R-:W-:Y:S01]  /*6200*/  UMOV UR19, 0x40004040 ;  /* 0x4000404000137882 */ /* 0x000fe20000000000 */
[----:B------:R-:W-:Y:S01]  /*6210*/  UMOV UR21, 0x40004040 ;  /* 0x4000404000157882 */ /* 0x000fe20000000000 */
[----:B------:R-:W-:Y:S01]  /*6220*/  UMOV UR22, 0x0 ;  /* 0x0000000000167882 */ /* 0x000fe20000000000 */
[----:B------:R-:W-:Y:S01]  /*6230*/  UMOV UR23, 0x8048490 ;  /* 0x0804849000177882 */ /* 0x000fe20000000000 */
[----:B------:R-:W-:Y:S01]  /*6240*/  UIADD3 UR4, UPT, UPT, UR16, 0xb010, URZ ;  /* 0x0000b01010047890 */ /* 0x000fe2000fffe0ff */
        /* <DEDUP_REMOVED lines=26> */
.L_x_13:
[----:B------:R-:W1:Y:S01]  /*63f0*/  SYNCS.PHASECHK.TRANS64.TRYWAIT P2, [UR16+0xb010], RZ ;  /* 0x00b010ffff0075a7 */ /* 0x000e620008041110 */
[----:B------:R-:W-:Y:S01]  /*6400*/  SHF.L.U32 R0, R0, 0x1f, RZ ;  /* 0x0000001f00007819 */ /* 0x000fe200000006ff */
[----:B-1----:R-:W-:Y:S06]  /*6410*/  @!P2 BRA `(.L_x_14) ;  /* 0x0000005c00dca947 */ /* 0x002fec0003800000 */
.L_x_23:
[----:B------:R-:W-:Y:S01]  /*6420*/  BAR.SYNC.DEFER_BLOCKING 0x0 ;  /* 0x0000000000007b1d */ /* 0x000fe20000010000 */
[----:B------:R-:W-:-:S04]  /*6430*/  IMAD.WIDE R22, R3, 0x2, R206 ;  /* 0x0000000203167825 */ /* 0x000fc800078e02ce */
[----:B------:R-:W-:Y:S01]  /*6440*/  IMAD.WIDE R24, R3, 0x2, R204 ;  /* 0x0000000203187825 */ /* 0x000fe200078e02cc */
[----:B------:R-:W1:Y:S01]  /*6450*/  LDTM.x16 R4, tmem[UR15+0x80] ;  /* 0x0000800f000479ee */ /* 0x000e620008240000 */
[----:B------:R-:W1:Y:S01]  /*6460*/  @!P1 SYNCS.CCTL.IV [UR16+0xb010] ;  /* 0x00b01000ff0099b1 */ /* 0x000e620008000010 */
[----:B------:R-:W-:Y:S01]  /*6470*/  NOP ;  /* 0x0000000000007918 */ /* 0x000fe20000000000 */
[----:B-1----:R-:W1:Y:S02]  /*6480*/  SYNCS.PHASECHK.TRANS64.TRYWAIT P2, [UR8], R0 ;  /* 0x00000000ff0075a7 */ /* 0x002e640008041108 */
[----:B-1----:R-:W-:Y:S05]  /*6490*/  @!P2 BRA `(.L_x_15) ;  /* 0x0000005c00c8a947 */ /* 0x002fea0003800000 */
.L_x_24:
[C---:B------:R-:W-:Y:S01]  /*64a0*/  IMAD.WIDE R26, R3.reuse, 0x2, R202 ;  /* 0x00000002031a7825 */ /* 0x040fe200078e02ca */
[----:B------:R1:W2:Y:S03]  /*64b0*/  LDG.E.U16 R42, desc[UR30][R22.64] ;  /* 0x0000001e162a7981 */ /* 0x0002a6000c1e1500 */
[C---:B------:R-:W-:Y:S01]  /*64c0*/  IMAD.WIDE R28, R3.reuse, 0x2, R200 ;  /* 0x00000002031c7825 */ /* 0x040fe200078e02c8 */
[----:B------:R3:W4:Y:S03]  /*64d0*/  LDG.E.U16 R44, desc[UR30][R24.64] ;  /* 0x0000001e182c7981 */ /* 0x000726000c1e1500 */
        /* <DEDUP_REMOVED lines=8> */
[C---:B-1----:R-:W-:Y:S01]  /*6560*/  IMAD.WIDE R22, R3.reuse, 0x2, R190 ;  /* 0x0000000203167825 */ /* 0x042fe200078e02be */
[----:B------:R-:W4:Y:S03]  /*6570*/  LDG.E.U16 R34, desc[UR30][R34.64] ;  /* 0x0000001e22227981 */ /* 0x000f26000c1e1500 */
[C---:B------:R-:W-:Y:S01]  /*6580*/  IMAD.WIDE R38, R3.reuse, 0x2, R188 ;  /* 0x0000000203267825 */ /* 0x040fe200078e02bc */
[----:B------:R-:W4:Y:S03]  /*6590*/  LDG.E.U16 R36, desc[UR30][R36.64] ;  /* 0x0000001e24247981 */ /* 0x000f26000c1e1500 */
[C---:B------:R-:W-:Y:S01]  /*65a0*/  IMAD.WIDE R40, R3.reuse, 0x2, R186 ;  /* 0x0000000203287825 */ /* 0x040fe200078e02ba */
[----:B------:R1:W4:Y:S03]  /*65b0*/  LDG.E.U16 R54, desc[UR30][R22.64] ;  /* 0x0000001e16367981 */ /* 0x000326000c1e1500 */
[C---:B---3--:R-:W-:Y:S01]  /*65c0*/  IMAD.WIDE R24, R3.reuse, 0x2, R184 ;  /* 0x0000000203187825 */ /* 0x048fe200078e02b8 */
[----:B------:R-:W3:Y:S03]  /*65d0*/  LDG.E.U16 R222, desc[UR30][R38.64] ;  /* 0x0000001e26de7981 */ /* 0x000ee6000c1e1500 */
[C---:B-----5:R-:W-:Y:S01]  /*65e0*/  IMAD.WIDE R26, R3.reuse, 0x2, R182 ;  /* 0x00000002031a7825 */ /* 0x060fe200078e02b6 */
[----:B------:R-:W5:Y:S03]  /*65f0*/  LDG.E.U16 R224, desc[UR30][R40.64] ;  /* 0x0000001e28e07981 */ /* 0x000f66000c1e1500 */
[C---:B0-----:R-:W-:Y:S01]  /*6600*/  IMAD.WIDE R28, R3.reuse, 0x2, R180 ;  /* 0x00000002031c7825 */ /* 0x041fe200078e02b4 */
[----:B------:R0:W5:Y:S03]  /*6610*/  LDG.E.U16 R226, desc[UR30][R24.64] ;  /* 0x0000001e18e27981 */ /* 0x000166000c1e1500 */
[C---:B------:R-:W-:Y:S01]  /*6620*/  IMAD.WIDE R30, R3.reuse, 0x2, R178 ;  /* 0x00000002031e7825 */ /* 0x040fe200078e02b2 */
[----:B------:R-:W5:Y:S03]  /*6630*/  LDG.E.U16 R228, desc[UR30][R26.64] ;  /* 0x0000001e1ae47981 */ /* 0x000f66000c1e1500 */
[----:B------:R-:W-:Y:S01]  /*6640*/  IMAD.WIDE R32, R3, 0x2, R176 ;  /* 0x0000000203207825 */ /* 0x000fe200078e02b0 */
[----:B------:R-:W5:Y:S04]  /*6650*/  LDG.E.U16 R230, desc[UR30][R28.64] ;  /* 0x0000001e1ce67981 */ /* 0x000f68000c1e1500 */
[----:B------:R-:W5:Y:S04]  /*6660*/  LDG.E.U16 R232, desc[UR30][R30.64] ;  /* 0x0000001e1ee87981 */ /* 0x000f68000c1e1500 */
[----:B------:R-:W5:Y:S01]  /*6670*/  LDG.E.U16 R234, desc[UR30][R32.64] ;  /* 0x0000001e20ea7981 */ /* 0x000f62000c1e1500 */
[----:B------:R-:W-:Y:S01]  /*6680*/  FMUL R0, R4, UR71 ;  /* 0x0000004704007c20 */ /* 0x000fe20008400000 */
[----:B-1----:R-:W-:Y:S01]  /*6690*/  FMUL R23, R5, UR71 ;  /* 0x0000004705177c20 */ /* 0x002fe20008400000 */
[----:B------:R-:W-:Y:S01]  /*66a0*/  FMUL R20, R6, UR71 ;  /* 0x0000004706147c20 */ /* 0x000fe20008400000 */
[----:B------:R-:W-:Y:S01]  /*66b0*/  FMUL R22, R7, UR71 ;  /* 0x0000004707167c20 */ /* 0x000fe20008400000 */
[----:B------:R-:W-:-:S03]  /*66c0*/  FMUL R35, R8, UR71 ;  /* 0x0000004708237c20 */ /* 0x000fc60008400000 */
[----:B------:R-:W-:Y:S01]  /*66d0*/  FMNMX3 R20, R0, R23, R20, !PT ;  /* 0x0000001700147276 */ /* 0x000fe20007800014 */
[----:B------:R-:W-:Y:S01]  /*66e0*/  FMUL R0, R9, UR71 ;  /* 0x0000004709007c20 */ /* 0x000fe20008400000 */
[----:B------:R-:W-:Y:S02]  /*66f0*/  FMUL R23, R10, UR71 ;  /* 0x000000470a177c20 */ /* 0x000fe40008400000 */
[----:B------:R-:W-:Y:S01]  /*6700*/  FMNMX3 R22, R20, R22, R35, !PT ;  /* 0x0000001614167276 */ /* 0x000fe20007800023 */
[----:B------:R-:W-:Y:S01]  /*6710*/  FMUL R20, R11, UR71 ;  /* 0x000000470b147c20 */ /* 0x000fe20008400000 */
[----:B0-----:R-:W-:Y:S02]  /*6720*/  FMUL R25, R12, UR71 ;  /* 0x000000470c197c20 */ /* 0x001fe40008400000 */
        /* <DEDUP_REMOVED lines=9> */
[----:B------:R-:W-:Y:S01]  /*67c0*/  FMNMX3 R20, R22, R20, R25, !PT ;  /* 0x0000001416147276 */ /* 0x000fe20007800019 */
[----:B------:R-:W-:-:S03]  /*67d0*/  FMUL R132, R19, UR71 ;  /* 0x0000004713847c20 */ /* 0x000fc60008400000 */
[----:B------:R-:W-:-:S04]  /*67e0*/  FMNMX3 R0, R20, R0, R23, !PT ;  /* 0x0000000014007276 */ /* 0x000fc80007800017 */
[----:B------:R-:W-:-:S05]  /*67f0*/  FMNMX3 R132, R0, R132, R21, !PT ;  /* 0x0000008400847276 */ /* 0x000fca0007800015 */
[--C-:B------:R-:W-:Y:S01]  /*6800*/  FFMA R6, R6, UR71, -R132.reuse ;  /* 0x0000004706067c23 */ /* 0x100fe20008000884 */
        /* <DEDUP_REMOVED lines=14> */
[----:B------:R-:W-:Y:S01]  /*68f0*/  FFMA R19, R19, UR71, -R132 ;  /* 0x0000004713137c23 */ /* 0x000fe20008000884 */
[----:B------:R-:W-:Y:S01]  /*6900*/  FMUL R0, R6, 1.4426950216293334961 ;  /* 0x3fb8aa3b06007820 */ /* 0x000fe20000400000 */
        /* <DEDUP_REMOVED lines=15> */
[----:B------:R-:W-:Y:S08]  /*6a00*/  MUFU.EX2 R221, R4 ;  /* 0x0000000400dd7308 */ /* 0x000ff00000000800 */
[----:B------:R-:W0:Y:S08]  /*6a10*/  MUFU.EX2 R20, R5 ;  /* 0x0000000500147308 */ /* 0x000e300000000800 */
[----:B------:R-:W-:Y:S08]  /*6a20*/  MUFU.EX2 R0, R0 ;  /* 0x0000000000007308 */ /* 0x000ff00000000800 */
[----:B------:R-:W1:Y:S08]  /*6a30*/  MUFU.EX2 R137, R7 ;  /* 0x0000000700897308 */ /* 0x000e700000000800 */
[----:B------:R-:W-:Y:S08]  /*6a40*/  MUFU.EX2 R215, R8 ;  /* 0x0000000800d77308 */ /* 0x000ff00000000800 */
[----:B------:R-:W0:Y:S08]  /*6a50*/  MUFU.EX2 R216, R9 ;  /* 0x0000000900d87308 */ /* 0x000e300000000800 */
        /* <DEDUP_REMOVED lines=9> */
[----:B------:R-:W1:Y:S01]  /*6af0*/  MUFU.EX2 R139, R19 ;  /* 0x00000013008b7308 */ /* 0x000e620000000800 */
[----:B0-----:R-:W-:-:S02]  /*6b00*/  F2FP.BF16.F32.PACK_AB R4, R20, R221 ;  /* 0x000000dd1404723e */ /* 0x001fc400000010ff */
[----:B-1----:R-:W-:Y:S02]  /*6b10*/  F2FP.BF16.F32.PACK_AB R5, R137, R0 ;  /* 0x000000008905723e */ /* 0x002fe400000010ff */
[----:B------:R-:W-:Y:S02]  /*6b20*/  F2FP.BF16.F32.PACK_AB R6, R216, R215 ;  /* 0x000000d7d806723e */ /* 0x000fe400000010ff */
[----:B------:R-:W-:Y:S02]  /*6b30*/  F2FP.BF16.F32.PACK_AB R7, R218, R217 ;  /* 0x000000d9da07723e */ /* 0x000fe400000010ff */
[----:B------:R-:W-:Y:S02]  /*6b40*/  F2FP.BF16.F32.PACK_AB R8, R145, R220 ;  /* 0x000000dc9108723e */ /* 0x000fe400000010ff */
[----:B------:R-:W-:Y:S02]  /*6b50*/  F2FP.BF16.F32.PACK_AB R9, R143, R144 ;  /* 0x000000908f09723e */ /* 0x000fe400000010ff */
[----:B------:R-:W-:Y:S01]  /*6b60*/  F2FP.BF16.F32.PACK_AB R10, R141, R142 ;  /* 0x0000008e8d0a723e */ /* 0x000fe200000010ff */
[----:B------:R-:W-:Y:S01]  /*6b70*/  FADD R221, R221, R20 ;  /* 0x00000014dddd7221 */ /* 0x000fe20000000000 */
[----:B------:R-:W-:Y:S01]  /*6b80*/  F2FP.BF16.F32.PACK_AB R11, R139, R140 ;  /* 0x0000008c8b0b723e */ /* 0x000fe200000010ff */
[----:B------:R-:W-:-:S03]  /*6b90*/  FADD R219, -R132, R21 ;  /* 0x0000001584db7221 */ /* 0x000fc60000000100 */
[----:B------:R-:W-:Y:S01]  /*6ba0*/  STTM.x8 tmem[UR15+0x90], R4 ;  /* 0x00009004000079ed */ /* 0x000fe200081c000f */
[----:B--2---:R-:W-:Y:S04]  /*6bb0*/  STS.U16 [R133+UR16+0xa000], R42 ;  /* 0x00a0002a85007988 */ /* 0x004fe80008000410 */
[----:B----4-:R-:W-:Y:S04]  /*6bc0*/  STS.U16 [R133+UR16+0xa100], R44 ;  /* 0x00a1002c85007988 */ /* 0x010fe80008000410 */
[----:B------:R-:W-:Y:S04]  /*6bd0*/  STS.U16 [R133+UR16+0xa200], R46 ;  /* 0x00a2002e85007988 */ /* 0x000fe80008000410 */
[----:B------:R-:W-:Y:S04]  /*6be0*/  STS.U16 [R133+UR16+0xa300], R48 ;  /* 0x00a3003085007988 */ /* 0x000fe80008000410 */
[----:B------:R-:W-:Y:S04]  /*6bf0*/  STS.U16 [R133+UR16+0xa400], R50 ;  /* 0x00a4003285007988 */ /* 0x000fe80008000410 */
[----:B------:R-:W-:Y:S04]  /*6c00*/  STS.U16 [R133+UR16+0xa500], R52 ;  /* 0x00a5003485007988 */ /* 0x000fe80008000410 */
[----:B------:R-:W-:Y:S04]  /*6c10*/  STS.U16 [R133+UR16+0xa600], R34 ;  /* 0x00a6002285007988 */ /* 0x000fe80008000410 */
[----:B------:R-:W-:Y:S04]  /*6c20*/  STS.U16 [R133+UR16+0xa700], R36 ;  /* 0x00a7002485007988 */ /* 0x000fe80008000410 */
[----:B------:R-:W-:Y:S04]  /*6c30*/  STS.U16 [R133+UR16+0xa800], R54 ;  /* 0x00a8003685007988 */ /* 0x000fe80008000410 */
[----:B---3--:R0:W-:Y:S04]  /*6c40*/  STS.U16 [R133+UR16+0xa900], R222 ;  /* 0x00a900de85007988 */ /* 0x0081e80008000410 */
[----:B-----5:R1:W-:Y:S04]  /*6c50*/  STS.U16 [R133+UR16+0xaa00], R224 ;  /* 0x00aa00e085007988 */ /* 0x0203e80008000410 */
[----:B------:R1:W-:Y:S04]  /*6c60*/  STS.U16 [R133+UR16+0xab00], R226 ;  /* 0x00ab00e285007988 */ /* 0x0003e80008000410 */
[----:B------:R1:W-:Y:S01]  /*6c70*/  STS.U16 [R133+UR16+0xac00], R228 ;  /* 0x00ac00e485007988 */ /* 0x0003e20008000410 */
[----:B0-----:R-:W-:-:S03]  /*6c80*/  FADD R222, R0, R221 ;  /* 0x000000dd00de7221 */ /* 0x001fc60000000000 */
[----:B------:R1:W-:Y:S04]  /*6c90*/  STS.U16 [R133+UR16+0xad00], R230 ;  /* 0x00ad00e685007988 */ /* 0x0003e80008000410 */
[----:B------:R1:W-:Y:S04]  /*6ca0*/  STS.U16 [R133+UR16+0xae00], R232 ;  /* 0x00ae00e885007988 */ /* 0x0003e80008000410 */
[----:B------:R1:W-:Y:S01]  /*6cb0*/  STS.U16 [R133+UR16+0xaf00], R234 ;  /* 0x00af00ea85007988 */ /* 0x0003e20008000410 */
[----:B------:R-:W-:Y:S01]  /*6cc0*/  FMUL R0, R219, 1.4426950216293334961 ;  /* 0x3fb8aa3bdb007820 */ /* 0x000fe20000400000 */
[----:B------:R-:W0:Y:S02]  /*6cd0*/  FENCE.VIEW.ASYNC.T ;  /* 0x00000000000073c6 */ /* 0x000e240000000200 */
[----:B0-----:R-:W-:Y:S06]  /*6ce0*/  BAR.SYNC.DEFER_BLOCKING 0x0 ;  /* 0x0000000000007b1d */ /* 0x001fec0000010000 */
[----:B------:R-:W0:Y:S01]  /*6cf0*/  LDTM.x128 R4, tmem[UR15] ;  /* 0x0000000f000479ee */ /* 0x000e2200083c0000 */
[----:B------:R-:W0:Y:S01]  /*6d00*/  MUFU.EX2 R0, R0 ;  /* 0x0000000000007308 */ /* 0x000e220000000800 */
[----:B------:R-:W-:Y:S01]  /*6d10*/  NOP ;  /* 0x0000000000007918 */ /* 0x000fe20000000000 */
        /* <DEDUP_REMOVED lines=128> */
[----:B------:R1:W-:Y:S01]  /*7520*/  STTM.x128 tmem[UR15], R4 ;  /* 0x00000004000079ed */ /* 0x0003e200083c000f */
[----:B------:R-:W0:Y:S02]  /*7530*/  FENCE.VIEW.ASYNC.T ;  /* 0x00000000000073c6 */ /* 0x000e240000000200 */
[----:B0-----:R-:W-:Y:S01]  /*7540*/  BAR.SYNC.DEFER_BLOCKING 0x0 ;  /* 0x0000000000007b1d */ /* 0x001fe20000010000 */
[----:B------:R-:W-:-:S04]  /*7550*/  FADD R222, R137, R222 ;  /* 0x000000de89de7221 */ /* 0x000fc80000000000 */
[----:B------:R-:W-:-:S04]  /*7560*/  FADD R215, R215, R222 ;  /* 0x000000ded7d77221 */ /* 0x000fc80000000000 */
[----:B------:R-:W-:-:S04]  /*7570*/  FADD R216, R216, R215 ;  /* 0x000000d7d8d87221 */ /* 0x000fc80000000000 */
[----:B------:R-:W-:Y:S01]  /*7580*/  FADD R217, R217, R216 ;  /* 0x000000d8d9d97221 */ /* 0x000fe20000000000 */
[----:B------:R0:W-:Y:S06]  /*7590*/  MEMBAR.ALL.CTA ;  /* 0x0000000000007992 */ /* 0x0001ec0000008000 */
[----:B0-----:R-:W0:Y:S01]  /*75a0*/  FENCE.VIEW.ASYNC.S ;  /* 0x00000000000073c6 */ /* 0x001e220000000000 */
[----:B------:R-:W-:-:S04]  /*75b0*/  FADD R137, R218, R217 ;  /* 0x000000d9da897221 */ /* 0x000fc80000000000 */
[----:B------:R-:W-:-:S04]  /*75c0*/  FADD R137, R220, R137 ;  /* 0x00000089dc897221 */ /* 0x000fc80000000000 */
[----:B------:R-:W-:-:S04]  /*75d0*/  FADD R137, R145, R137 ;  /* 0x0000008991897221 */ /* 0x000fc80000000000 */
[----:B------:R-:W-:-:S04]  /*75e0*/  FADD R144, R144, R137 ;  /* 0x0000008990907221 */ /* 0x000fc80000000000 */
[----:B------:R-:W-:-:S04]  /*75f0*/  FADD R143, R143, R144 ;  /* 0x000000908f8f7221 */ /* 0x000fc80000000000 */
[----:B------:R-:W-:-:S04]  /*7600*/  FADD R142, R142, R143 ;  /* 0x0000008f8e8e7221 */ /* 0x000fc80000000000 */
[----:B------:R-:W-:Y:S01]  /*7610*/  FADD R141, R141, R142 ;  /* 0x0000008e8d8d7221 */ /* 0x000fe20000000000 */
[----:B------:R-:W-:-:S03]  /*7620*/  ULEA UR8, UR68, UR16, 0x3 ;  /* 0x0000001044087291 */ /* 0x000fc6000f8e18ff */
[----:B------:R-:W-:Y:S01]  /*7630*/  FADD R140, R140, R141 ;  /* 0x0000008d8c8c7221 */ /* 0x000fe20000000000 */
[----:B------:R-:W-:-:S03]  /*7640*/  UIADD3 UR8, UPT, UPT, UR8, 0xb000, URZ ;  /* 0x0000b00008087890 */ /* 0x000fc6000fffe0ff */
[----:B------:R-:W-:Y:S01]  /*7650*/  FADD R139, R139, R140 ;  /* 0x0000008c8b8b7221 */ /* 0x000fe20000000000 */
[----:B------:R-:W-:Y:S01]  /*7660*/  UMOV UR4, UR6 ;  /* 0x0000000600047c82 */ /* 0x000fe20008000000 */
[----:B0-----:R-:W-:Y:S06]  /*7670*/  BAR.SYNC.DEFER_BLOCKING 0x0 ;  /* 0x0000000000007b1d */ /* 0x001fec0000010000 */
[----:B------:R-:W-:Y:S05]  /*7680*/  BRA.U UP2, `(.L_x_16) ;  /* 0x0000000102247547 */ /* 0x000fea000b800000 */
[----:B------:R-:W-:Y:S01]  /*7690*/  UMOV UR9, URZ ;  /* 0x000000ff00097c82 */ /* 0x000fe20008000000 */
[----:B------:R-:W-:Y:S01]  /*76a0*/  UMOV UR22, UR70 ;  /* 0x0000004600167c82 */ /* 0x000fe20008000000 */
[----:B------:R-:W-:Y:S01]  /*76b0*/  UMOV UR23, 0xc0004010 ;  /* 0xc000401000177882 */ /* 0x000fe20000000000 */
[----:B------:R-:W-:Y:S01]  /*76c0*/  UMOV UR24, 0x0 ;  /* 0x0000000000187882 */ /* 0x000fe20000000000 */
[----:B------:R-:W-:Y:S01]  /*76d0*/  UMOV UR25, 0x8200490 ;  /* 0x0820049000197882 */ /* 0x000fe20000000000 */
[----:B------:R-:W-:Y:S01]  /*76e0*/  UMOV UR5, UR8 ;  /* 0x0000000800057c82 */ /* 0x000fe20008000000 */
[----:B------:R0:W-:Y:S01]  /*76f0*/  UTCHMMA tmem[UR69], gdesc[UR22], tmem[UR29], tmem[UR24], idesc[UR25], UPT ;  /* 0x00ff1816450079ea */ /* 0x0001e2000b80001d */
[----:B------:R0:W-:Y:S01]  /*7700*/  UTCBAR [UR5], URZ ;  /* 0x000000ff050073e9 */ /* 0x0001e200080000ff */
[----:B------:R-:W-:Y:S02]  /*7710*/  NOP ;  /* 0x0000000000007918 */ /* 0x000fe40000000000 */
.L_x_16:
[----:B------:R-:W-:Y:S01]  /*7720*/  UIADD3 UR68, UPT, UPT, UR68, 0x1, URZ ;  /* 0x0000000144447890 */ /* 0x000fe2000fffe0ff */
[----:B------:R-:W-:Y:S01]  /*7730*/  FFMA R138, R0, R138, R139 ;  /* 0x0000008a008a7223 */ /* 0x000fe2000000008b */
[----:B------:R-:W-:Y:S01]  /*7740*/  UIADD3 UR7, UPT, UPT, UR7, 0x10, URZ ;  /* 0x0000001007077890 */ /* 0x000fe2000fffe0ff */
[----:B------:R-:W-:Y:S01]  /*7750*/  IADD3 R3, PT, PT, R3, UR28, RZ ;  /* 0x0000001c03037c10 */ /* 0x000fe2000fffe0ff */
[----:B------:R-:W-:Y:S01]  /*7760*/  UISETP.GT.AND UP0, UPT, UR68, 0x1, UPT ;  /* 0x000000014400788c */ /* 0x000fe2000bf04270 */
[----:B------:R-:W-:Y:S02]  /*7770*/  IADD3 R2, PT, PT, R2, UR27, RZ ;  /* 0x0000001b02027c10 */ /* 0x000fe4000fffe0ff */
[----:B------:R-:W-:Y:S01]  /*7780*/  MOV R0, UR4 ;  /* 0x0000000400007c02 */ /* 0x000fe20008000f00 */
[----:B------:R-:W-:Y:S01]  /*7790*/  USEL UR6, URZ, 0x1, !UP0 ;  /* 0x00000001ff067887 */ /* 0x000fe2000c000000 */
[----:B-1----:R-:W-:Y:S01]  /*77a0*/  MOV R21, R132 ;  /* 0x0000008400157202 */ /* 0x002fe20000000f00 */
[----:B------:R-:W-:-:S02]  /*77b0*/  USEL UR68, UR68, URZ, !UP0 ;  /* 0x000000ff44447287 */ /* 0x000fc4000c000000 */
[----:B------:R-:W-:Y:S02]  /*77c0*/  UISETP.GE.AND UP0, UPT, UR7, UR26, UPT ;  /* 0x0000001a0700728c */ /* 0x000fe4000bf06270 */
[----:B------:R-:W-:-:S07]  /*77d0*/  ULOP3.LUT UR6, UR4, UR6, URZ, 0x3c, !UPT ;  /* 0x0000000604067292 */ /* 0x000fce000f8e3cff */
[----:B------:R-:W-:Y:S05]  /*77e0*/  BRA.U !UP0, `(.L_x_17) ;  /* 0xffffffe508907547 */ /* 0x000fea000b83ffff */
.L_x_12:
[C---:B------:R-:W-:Y:S01]  /*77f0*/  FMUL R0, R138.reuse, 8388608 ;  /* 0x4b0000008a007820 */ /* 0x040fe20000400000 */
[C---:B------:R-:W-:Y:S01]  /*7800*/  FSETP.GEU.AND P5, PT, R138.reuse, 1.175494350822287508e-38, PT ;  /* 0x008000008a00780b */ /* 0x040fe20003fae000 */
[----:B-1----:R-:W-:Y:S01]  /*7810*/  HFMA2 R4, -RZ, RZ, 1.443359375, -0.2030029296875 ;  /* 0x3dc6b27fff047431 */ /* 0x002fe200000001ff */
[----:B0-----:R-:W0:Y:S01]  /*7820*/  LDCU UR5, c[0x0][0x3f0] ;  /* 0x00007e00ff0577ac */ /* 0x001e220008000800 */
[----:B------:R-:W-:Y:S02]  /*7830*/  FSETP.GT.AND P3, PT, |R138|, 8.50705917302346158658e+37, PT ;  /* 0x7e8000008a00780b */ /* 0x000fe40003f64200 */
[----:B------:R-:W-:-:S04]  /*7840*/  FSEL R135, R0, R138, !P5 ;  /* 0x0000008a00877208 */ /* 0x000fc80006800000 */
[C---:B------:R-:W-:Y:S02]  /*7850*/  IADD3 R0, PT, PT, R135.reuse, -0x3f3504f3, RZ ;  /* 0xc0cafb0d87007810 */ /* 0x040fe40007ffe0ff */
[----:B------:R-:W-:Y:S02]  /*7860*/  ISETP.GE.U32.AND P2, PT, R135, 0x7f800000, PT ;  /* 0x7f8000008700780c */ /* 0x000fe40003f46070 */
[----:B------:R-:W-:-:S04]  /*7870*/  LOP3.LUT R2, R0, 0xff800000, RZ, 0xc0, !PT ;  /* 0xff80000000027812 */ /* 0x000fc800078ec0ff */
[----:B------:R-:W-:Y:S01]  /*7880*/  IADD3 R0, PT, PT, R135, -R2, RZ ;  /* 0x8000000287007210 */ /* 0x000fe20007ffe0ff */
[----:B0-----:R-:W-:-:S04]  /*7890*/  UISETP.GE.AND UP0, UPT, UR5, 0x1, UPT ;  /* 0x000000010500788c */ /* 0x001fc8000bf06270 */
[----:B------:R-:W-:-:S04]  /*78a0*/  FADD R133, R0, -1 ;  /* 0xbf80000000857421 */ /* 0x000fc80000000000 */
[----:B------:R-:W-:-:S04]  /*78b0*/  FFMA.FTZ R0, R133, R4, -0.16845393180847167969 ;  /* 0xbe2c7f3085007423 */ /* 0x000fc80000010004 */
[----:B------:R-:W-:-:S04]  /*78c0*/  FFMA.FTZ R0, R133, R0, 0.1716887056827545166 ;  /* 0x3e2fcf2a85007423 */ /* 0x000fc80000010000 */
[----:B------:R-:W-:-:S04]  /*78d0*/  FFMA.FTZ R0, R133, R0, -0.17900948226451873779 ;  /* 0xbe374e4385007423 */ /* 0x000fc80000010000 */
[----:B------:R-:W-:-:S04]  /*78e0*/  FFMA.FTZ R0, R133, R0, 0.20512372255325317383 ;  /* 0x3e520bf485007423 */ /* 0x000fc80000010000 */
[----:B------:R-:W-:-:S04]  /*78f0*/  FFMA.FTZ R0, R133, R0, -0.24046532809734344482 ;  /* 0xbe763c8b85007423 */ /* 0x000fc80000010000 */
[----:B------:R-:W-:-:S04]  /*7900*/  FFMA.FTZ R0, R133, R0, 0.28857114911079406738 ;  /* 0x3e93bf9985007423 */ /* 0x000fc80000010000 */
[----:B------:R-:W-:-:S04]  /*7910*/  FFMA.FTZ R0, R133, R0, -0.36067417263984680176 ;  /* 0xbeb8aa4985007423 */ /* 0x000fc80000010000 */
[----:B------:R-:W-:Y:S01]  /*7920*/  FFMA.FTZ R0, R133, R0, 0.48089820146560668945 ;  /* 0x3ef6384a85007423 */ /* 0x000fe20000010000 */
[----:B------:R-:W-:Y:S06]  /*7930*/  BRA.U !UP0, `(.L_x_18) ;  /* 0x0000000108107547 */ /* 0x000fec000b800000 */
[----:B------:R-:W-:-:S06]  /*7940*/  USHF.L.U32 UR4, UR4, 0x1f, URZ ;  /* 0x0000001f04047899 */ /* 0x000fcc00080006ff */
[----:B------:R-:W-:-:S04]  /*7950*/  MOV R3, UR4 ;  /* 0x0000000400037c02 */ /* 0x000fc80008000f00 */
[----:B------:R-:W0:Y:S02]  /*7960*/  SYNCS.PHASECHK.TRANS64.TRYWAIT P4, [UR8], R3 ;  /* 0x00000003ff0075a7 */ /* 0x000e240008081108 */
[----:B0-----:R-:W-:Y:S05]  /*7970*/  @!P4 BRA `(.L_x_19) ;  /* 0x00000048009cc947 */ /* 0x001fea0003800000 */
.L_x_18:
[----:B------:R-:W-:Y:S01]  /*7980*/  BAR.SYNC.DEFER_BLOCKING 0x0 ;  /* 0x0000000000007b1d */ /* 0x000fe20000010000 */
[C---:B------:R-:W-:Y:S01]  /*7990*/  FFMA.FTZ R0, R133.reuse, R0, -0.72134751081466674805 ;  /* 0xbf38aa3b85007423 */ /* 0x040fe20000010000 */
[----:B------:R-:W-:Y:S02]  /*79a0*/  I2FP.F32.S32 R3, R2 ;  /* 0x0000000200037245 */ /* 0x000fe40000201400 */
[----:B------:R-:W-:Y:S01]  /*79b0*/  @P2 MOV R2, 0x7f800000 ;  /* 0x7f80000000022802 */ /* 0x000fe20000000f00 */
[C---:B------:R-:W-:Y:S01]  /*79c0*/  FMUL R134, R133.reuse, R0 ;  /* 0x0000000085867220 */ /* 0x040fe20000400000 */
[----:B------:R-:W-:Y:S01]  /*79d0*/  FSEL R0, RZ, -23, P5 ;  /* 0xc1b80000ff007808 */ /* 0x000fe20002800000 */
[----:B------:R-:W0:Y:S01]  /*79e0*/  LDCU.64 UR4, c[0x0][0x3e0] ;  /* 0x00007c00ff0477ac */ /* 0x000e220008000a00 */
[C---:B------:R-:W-:Y:S01]  /*79f0*/  FSETP.GEU.AND P5, PT, |R138|.reuse, 1.175494350822287508e-38, PT ;  /* 0x008000008a00780b */ /* 0x040fe20003fae200 */
[----:B------:R-:W-:Y:S01]  /*7a00*/  @P3 FMUL R138, R138, 0.25 ;  /* 0x3e8000008a8a3820 */ /* 0x000fe20000400000 */
[----:B------:R-:W-:Y:S01]  /*7a10*/  FMUL R134, R133, R134 ;  /* 0x0000008685867220 */ /* 0x000fe20000400000 */
[----:B------:R-:W-:Y:S01]  /*7a20*/  FFMA.FTZ R0, R3, 1.1920928955078125e-07, R0 ;  /* 0x3400000003007823 */ /* 0x000fe20000010000 */
[----:B------:R-:W1:Y:S01]  /*7a30*/  LDCU.64 UR6, c[0x0][0x3e0] ;  /* 0x00007c00ff0677ac */ /* 0x000e620008000a00 */
[----:B------:R-:W-:Y:S01]  /*7a40*/  FSETP.NEU.AND P4, PT, R135, RZ, PT ;  /* 0x000000ff8700720b */ /* 0x000fe20003f8d000 */
[----:B------:R-:W-:-:S04]  /*7a50*/  FFMA.FTZ R133, R133, 1.4426950216293334961, R134 ;  /* 0x3fb8aa3b85857823 */ /* 0x000fc80000010086 */
[----:B------:R-:W-:Y:S01]  /*7a60*/  FADD R133, R0, R133 ;  /* 0x0000008500857221 */ /* 0x000fe20000000000 */
[----:B------:R-:W-:Y:S01]  /*7a70*/  @P2 FFMA.FTZ R133, R135, R2, +INF ;  /* 0x7f80000087852423 */ /* 0x000fe20000010002 */
[----:B------:R-:W2:Y:S01]  /*7a80*/  LDC R0, c[0x0][0x3e8] ;  /* 0x0000fa00ff007b82 */ /* 0x000ea20000000800 */
[----:B------:R-:W-:-:S03]  /*7a90*/  @!P5 FMUL R138, R138, 16777216 ;  /* 0x4b8000008a8ad820 */ /* 0x000fc60000400000 */
[----:B------:R-:W-:Y:S01]  /*7aa0*/  FSEL R133, R133, -INF , P4 ;  /* 0xff80000085857808 */ /* 0x000fe20002000000 */
[----:B------:R-:W3:Y:S01]  /*7ab0*/  MUFU.RCP R229, R138 ;  /* 0x0000008a00e57308 */ /* 0x000ee20000001000 */
[----:B0-----:R-:W-:Y:S01]  /*7ac0*/  UIMAD UR4, UR17, UR4, URZ ;  /* 0x00000004110472a4 */ /* 0x001fe2000f8e02ff */
[----:B------:R-:W0:Y:S02]  /*7ad0*/  @!P1 SYNCS.CCTL.IV [UR16+0xb000] ;  /* 0x00b00000ff0099b1 */ /* 0x000e240008000010 */
[----:B0-----:R-:W-:Y:S01]  /*7ae0*/  BAR.SYNC.DEFER_BLOCKING 0x0 ;  /* 0x0000000000007b1d */ /* 0x001fe20000010000 */
[----:B------:R-:W-:Y:S01]  /*7af0*/  USHF.L.U32 UR8, UR4, 0x1, URZ ;  /* 0x0000000104087899 */ /* 0x000fe200080006ff */
[----:B------:R-:W-:Y:S01]  /*7b00*/  FFMA R230, R133, 0.69314718246459960938, R132 ;  /* 0x3f31721885e67823 */ /* 0x000fe20000000084 */
[----:B-1----:R-:W-:-:S05]  /*7b10*/  UIMAD UR6, UR17, UR6, URZ ;  /* 0x00000006110672a4 */ /* 0x002fca000f8e02ff */
[----:B------:R-:W0:Y:S01]  /*7b20*/  LDC.64 R2, c[0x0][0x398] ;  /* 0x0000e600ff027b82 */ /* 0x000e220000000a00 */
[----:B------:R-:W1:Y:S01]  /*7b30*/  LDTM.x128 R4, tmem[UR15] ;  /* 0x0000000f000479ee */ /* 0x000e6200083c0000 */
[----:B------:R-:W-:-:S06]  /*7b40*/  USHF.L.U32 UR9, UR6, 0x1, URZ ;  /* 0x0000000106097899 */ /* 0x000fcc00080006ff */
[----:B------:R-:W4:Y:S01]  /*7b50*/  LDC.64 R134, c[0x0][0x398] ;  /* 0x0000e600ff867b82 */ /* 0x000f220000000a00 */
[C---:B--2---:R-:W-:Y:S02]  /*7b60*/  IMAD R132, R0.reuse, 0x5e, RZ ;  /* 0x0000005e00847824 */ /* 0x044fe400078e02ff */
[C---:B------:R-:W-:Y:S02]  /*7b70*/  IMAD R140, R0.reuse, 0x62, RZ ;  /* 0x00000062008c7824 */ /* 0x040fe400078e02ff */
[C---:B------:R-:W-:Y:S02]  /*7b80*/  IMAD R144, R0.reuse, 0x64, RZ ;  /* 0x0000006400907824 */ /* 0x040fe400078e02ff */
[C---:B------:R-:W-:Y:S01]  /*7b90*/  IMAD R148, R0.reuse, 0x66, RZ ;  /* 0x0000006600947824 */ /* 0x040fe200078e02ff */
[----:B------:R-:W2:Y:S01]  /*7ba0*/  @!P1 SYNCS.CCTL.IV [UR16+0xb008] ;  /* 0x00b00800ff0099b1 */ /* 0x000ea20008000010 */
[----:B------:R-:W-:Y:S01]  /*7bb0*/  NOP ;  /* 0x0000000000007918 */ /* 0x000fe20000000000 */
[----:B------:R-:W-:-:S02]  /*7bc0*/  IMAD R152, R0, 0x68, RZ ;  /* 0x0000006800987824 */ /* 0x000fc400078e02ff */
[C---:B------:R-:W-:Y:S02]  /*7bd0*/  IMAD R160, R0.reuse, 0x6c, RZ ;  /* 0x0000006c00a07824 */ /* 0x040fe400078e02ff */
[----:B------:R-:W-:Y:S02]  /*7be0*/  IMAD R156, R0, 0x6a, RZ ;  /* 0x0000006a009c7824 */ /* 0x000fe400078e02ff */
[----:B-1----:R-:W-:Y:S01]  /*7bf0*/  @P3 FMUL R34, R34, 0.25 ;  /* 0x3e80000022223820 */ /* 0x002fe20000400000 */
[----:B------:R-:W-:Y:S01]  /*7c00*/  @P3 FMUL R35, R35, 0.25 ;  /* 0x3e80000023233820 */ /* 0x000fe20000400000 */
[----:B------:R-:W-:Y:S01]  /*7c10*/  @P3 FMUL R54, R54, 0.25 ;  /* 0x3e80000036363820 */ /* 0x000fe20000400000 */
[----:B------:R-:W-:Y:S01]  /*7c20*/  @P3 FMUL R55, R55, 0.25 ;  /* 0x3e80000037373820 */ /* 0x000fe20000400000 */
[----:B------:R-:W-:Y:S01]  /*7c30*/  @!P5 FMUL R34, R34, 16777216 ;  /* 0x4b8000002222d820 */ /* 0x000fe20000400000 */
[----:B------:R-:W-:Y:S01]  /*7c40*/  @!P5 FMUL R35, R35, 16777216 ;  /* 0x4b8000002323d820 */ /* 0x000fe20000400000 */
[----:B------:R-:W-:Y:S01]  /*7c50*/  @P3 FMUL R4, R4, 0.25 ;  /* 0x3e80000004043820 */ /* 0x000fe20000400000 */
[----:B------:R-:W-:Y:S01]  /*7c60*/  @P3 FMUL R5, R5, 0.25 ;  /* 0x3e80000005053820 */ /* 0x000fe20000400000 */
[----:B---3--:R-:W-:Y:S01]  /*7c70*/  FMUL R136, R229, R34 ;  /* 0x00000022e5887220 */ /* 0x008fe20000400000 */
[----:B------:R-:W-:-:S02]  /*7c80*/  IMAD R34, R252, UR5, RZ ;  /* 0x00000005fc227c24 */ /* 0x000fc4000f8e02ff */
[----:B------:R-:W-:Y:S01]  /*7c90*/  @!P5 FMUL R54, R54, 16777216 ;  /* 0x4b8000003636d820 */ /* 0x000fe20000400000 */
[----:B------:R-:W-:Y:S01]  /*7ca0*/  FMUL R137, R229, R35 ;  /* 0x00000023e5897220 */ /* 0x000fe20000400000 */
[----:B------:R-:W-:Y:S01]  /*7cb0*/  @!P5 FMUL R55, R55, 16777216 ;  /* 0x4b8000003737d820 */ /* 0x000fe20000400000 */
[----:B------:R-:W-:Y:S01]  /*7cc0*/  IMAD R35, R252, UR7, RZ ;  /* 0x00000007fc237c24 */ /* 0x000fe2000f8e02ff */
[----:B------:R-:W-:Y:S01]  /*7cd0*/  SHF.L.U32 R175, R34, 0x1, RZ ;  /* 0x0000000122af7819 */ /* 0x000fe200000006ff */
[----:B------:R-:W-:Y:S01]  /*7ce0*/  UIMAD.WIDE UR4, UR4, 0x2, URZ ;  /* 0x00000002040478a5 */ /* 0x000fe2000f8e02ff */
[----:B------:R-:W-:Y:S01]  /*7cf0*/  @P3 FMUL R6, R6, 0.25 ;  /* 0x3e80000006063820 */ /* 0x000fe20000400000 */
        /* <DEDUP_REMOVED lines=121> */
[----:B------:R-:W-:Y:S01]  /*8490*/  @!P5 FMUL R4, R4, 16777216 ;  /* 0x4b8000000404d820 */ /* 0x000fe20000400000 */
[----:B------:R-:W-:Y:S01]  /*84a0*/  @!P5 FMUL R5, R5, 16777216 ;  /* 0x4b8000000505d820 */ /* 0x000fe20000400000 */
[----:B------:R-:W-:Y:S01]  /*84b0*/  FMUL R183, R229, R54 ;  /* 0x00000036e5b77220 */ /* 0x000fe20000400000 */
[----:B------:R-:W-:-:S04]  /*84c0*/  IMAD.HI R34, R34, 0x2, RZ ;  /* 0x0000000222227827 */ /* 0x000fc800078e02ff */
[----:B------:R-:W-:Y:S01]  /*84d0*/  FMUL R54, R229, R55 ;  /* 0x00000037e5367220 */ /* 0x000fe20000400000 */
[----:B0-----:R-:W-:Y:S01]  /*84e0*/  IADD3 R175, P2, P3, R175, UR8, R2 ;  /* 0x00000008afaf7c10 */ /* 0x001fe2000fb5e002 */
[----:B------:R-:W-:Y:S01]  /*84f0*/  @!P5 FMUL R6, R6, 16777216 ;  /* 0x4b8000000606d820 */ /* 0x000fe20000400000 */
[----:B------:R-:W-:Y:S01]  /*8500*/  SHF.L.U32 R55, R35, 0x1, RZ ;  /* 0x0000000123377819 */ /* 0x000fe200000006ff */
[----:B------:R-:W-:Y:S01]  /*8510*/  @!P5 FMUL R7, R7, 16777216 ;  /* 0x4b8000000707d820 */ /* 0x000fe20000400000 */
[C---:B------:R-:W-:Y:S01]  /*8520*/  FMUL R4, R229.reuse, R4 ;  /* 0x00000004e5047220 */ /* 0x040fe20000400000 */
[----:B------:R-:W-:Y:S01]  /*8530*/  FMUL R5, R229, R5 ;  /* 0x00000005e5057220 */ /* 0x000fe20000400000 */
[----:B------:R-:W-:Y:S01]  /*8540*/  UIMAD.WIDE UR6, UR6, 0x2, URZ ;  /* 0x00000002060678a5 */ /* 0x000fe2000f8e02ff */
[----:B------:R-:W-:Y:S01]  /*8550*/  @!P5 FMUL R8, R8, 16777216 ;  /* 0x4b8000000808d820 */ /* 0x000fe20000400000 */
        /* <DEDUP_REMOVED lines=119> */
[----:B------:R-:W-:Y:S01]  /*8cd0*/  IMAD.HI R2, R35, 0x2, RZ ;  /* 0x0000000223027827 */ /* 0x000fe200078e02ff */
[----:B------:R-:W-:-:S03]  /*8ce0*/  IADD3.X R185, PT, PT, R34, UR5, R3, P2, P3 ;  /* 0x0000000522b97c10 */ /* 0x000fc600097e6403 */
[----:B------:R-:W-:Y:S01]  /*8cf0*/  FMUL R6, R229, R6 ;  /* 0x00000006e5067220 */ /* 0x000fe20000400000 */
[----:B----4-:R-:W-:Y:S01]  /*8d00*/  IADD3 R134, P5, P4, R55, UR9, R134 ;  /* 0x0000000937867c10 */ /* 0x010fe2000fcbe086 */
[C---:B------:R-:W-:Y:S01]  /*8d10*/  FMUL R7, R229.reuse, R7 ;  /* 0x00000007e5077220 */ /* 0x040fe20000400000 */
[----:B------:R-:W-:Y:S01]  /*8d20*/  SHF.L.U32 R34, R0, 0x1, RZ ;  /* 0x0000000100227819 */ /* 0x000fe200000006ff */
[----:B------:R-:W-:Y:S01]  /*8d30*/  FMUL R190, R229, R92 ;  /* 0x0000005ce5be7220 */ /* 0x000fe20000400000 */
[----:B------:R-:W-:Y:S01]  /*8d40*/  F2FP.BF16.F32.PACK_AB R35, R5, R4 ;  /* 0x000000040523723e */ /* 0x000fe200000010ff */
[C---:B------:R-:W-:Y:S01]  /*8d50*/  FMUL R8, R229.reuse, R8 ;  /* 0x00000008e5087220 */ /* 0x040fe20000400000 */
[----:B------:R-:W-:Y:S01]  /*8d60*/  IADD3.X R135, PT, PT, R2, UR7, R135, P5, P4 ;  /* 0x0000000702877c10 */ /* 0x000fe2000afe8487 */
[----:B------:R-:W-:Y:S01]  /*8d70*/  FMUL R9, R229, R9 ;  /* 0x00000009e5097220 */ /* 0x000fe20000400000 */
[-C--:B------:R-:W-:Y:S01]  /*8d80*/  IADD3 R4, P2, PT, R34, R175.reuse, RZ ;  /* 0x000000af22047210 */ /* 0x080fe20007f5e0ff */
[C---:B------:R-:W-:Y:S01]  /*8d90*/  IMAD R92, R0.reuse, 0x6, RZ ;  /* 0x00000006005c7824 */ /* 0x040fe200078e02ff */
[C---:B------:R-:W-:Y:S01]  /*8da0*/  LEA R2, P3, R0.reuse, R175, 0x2 ;  /* 0x000000af00027211 */ /* 0x040fe200078610ff */
[----:B------:R-:W-:Y:S01]  /*8db0*/  STG.E.U16 desc[UR30][R134.64], R35 ;  /* 0x0000002386007986 */ /* 0x000fe2000c10151e */
[----:B------:R-:W-:Y:S01]  /*8dc0*/  F2FP.BF16.F32.PACK_AB R55, R7, R6 ;  /* 0x000000060737723e */ /* 0x000fe200000010ff */
[C---:B------:R-:W-:Y:S01]  /*8dd0*/  FMUL R231, R229.reuse, R56 ;  /* 0x00000038e5e77220 */ /* 0x040fe20000400000 */
[-C--:B------:R-:W-:Y:S01]  /*8de0*/  LEA.HI.X.SX32 R5, R0, R185.reuse, 0x1, P2 ;  /* 0x000000b900057211 */ /* 0x080fe200010f0eff */
[----:B------:R-:W-:Y:S01]  /*8df0*/  FMUL R192, R229, R94 ;  /* 0x0000005ee5c07220 */ /* 0x000fe20000400000 */
[----:B------:R-:W-:Y:S01]  /*8e00*/  PRMT R7, R35, 0x7632, R7 ;  /* 0x0000763223077816 */ /* 0x000fe20000000007 */
[C---:B------:R-:W-:Y:S01]  /*8e10*/  FMUL R186, R229.reuse, R88 ;  /* 0x00000058e5ba7220 */ /* 0x040fe20000400000 */
[----:B------:R-:W-:Y:S01]  /*8e20*/  LEA.HI.X.SX32 R3, R34, R185, 0x1, P3 ;  /* 0x000000b922037211 */ /* 0x000fe200018f0eff */
[C---:B------:R-:W-:Y:S01]  /*8e30*/  IMAD R94, R0.reuse, 0xa, RZ ;  /* 0x0000000a005e7824 */ /* 0x040fe200078e02ff */
[----:B------:R-:W-:Y:S01]  /*8e40*/  LEA R56, R0, R0, 0x1 ;  /* 0x0000000000387211 */ /* 0x000fe200078e08ff */
[----:B------:R0:W-:Y:S01]  /*8e50*/  STG.E.U16 desc[UR30][R4.64], R7 ;  /* 0x0000000704007986 */ /* 0x0001e2000c10151e */
[----:B------:R-:W-:Y:S01]  /*8e60*/  IADD3 R6, P1, PT, R92, R175, RZ ;  /* 0x000000af5c067210 */ /* 0x000fe20007f3e0ff */
[C---:B------:R-:W-:Y:S01]  /*8e70*/  FMUL R188, R229.reuse, R90 ;  /* 0x0000005ae5bc7220 */ /* 0x040fe20000400000 */
[C---:B------:R-:W-:Y:S01]  /*8e80*/  SHF.L.U32 R88, R0.reuse, 0x2, RZ ;  /* 0x0000000200587819 */ /* 0x040fe200000006ff */
[----:B------:R1:W-:Y:S01]  /*8e90*/  STG.E.U16 desc[UR30][R2.64], R55 ;  /* 0x0000003702007986 */ /* 0x0003e2000c10151e */
[C---:B------:R-:W-:Y:S01]  /*8ea0*/  FMUL R10, R229.reuse, R10 ;  /* 0x0000000ae50a7220 */ /* 0x040fe20000400000 */
[C---:B------:R-:W-:Y:S01]  /*8eb0*/  FMUL R11, R229.reuse, R11 ;  /* 0x0000000be50b7220 */ /* 0x040fe20000400000 */
[----:B------:R-:W-:Y:S01]  /*8ec0*/  LEA R90, R0, R0, 0x2 ;  /* 0x00000000005a7211 */ /* 0x000fe200078e10ff */
[C---:B------:R-:W-:Y:S01]  /*8ed0*/  FMUL R12, R229.reuse, R12 ;  /* 0x0000000ce50c7220 */ /* 0x040fe20000400000 */
[----:B------:R-:W-:Y:S01]  /*8ee0*/  IADD3 R34, P3, PT, R94, R175, RZ ;  /* 0x000000af5e227210 */ /* 0x000fe20007f7e0ff */
[----:B------:R-:W-:Y:S01]  /*8ef0*/  FMUL R13, R229, R13 ;  /* 0x0000000de50d7220 */ /* 0x000fe20000400000 */
[----:B------:R-:W-:Y:S01]  /*8f00*/  F2FP.BF16.F32.PACK_AB R11, R11, R10 ;  /* 0x0000000a0b0b723e */ /* 0x000fe200000010ff */
[----:B------:R-:W-:Y:S01]  /*8f10*/  FMUL R14, R229, R14 ;  /* 0x0000000ee50e7220 */ /* 0x000fe20000400000 */
[----:B0-----:R-:W-:Y:S01]  /*8f20*/  LEA.HI.X.SX32 R7, R56, R185, 0x1, P1 ;  /* 0x000000b938077211 */ /* 0x001fe200008f0eff */
[C---:B------:R-:W-:Y:S01]  /*8f30*/  IMAD R56, R0.reuse, 0xc, RZ ;  /* 0x0000000c00387824 */ /* 0x040fe200078e02ff */
[----:B------:R-:W-:Y:S01]  /*8f40*/  PRMT R5, R55, 0x7632, R5 ;  /* 0x0000763237057816 */ /* 0x000fe20000000005 */
[----:B------:R-:W-:Y:S01]  /*8f50*/  FMUL R15, R229, R15 ;  /* 0x0000000fe50f7220 */ /* 0x000fe20000400000 */
[----:B-1----:R-:W-:Y:S01]  /*8f60*/  F2FP.BF16.F32.PACK_AB R3, R9, R8 ;  /* 0x000000080903723e */ /* 0x002fe200000010ff */
[----:B------:R-:W-:Y:S01]  /*8f70*/  FMUL R16, R229, R16 ;  /* 0x00000010e5107220 */ /* 0x000fe20000400000 */
[----:B------:R-:W-:Y:S01]  /*8f80*/  LEA R8, P2, R0, R175, 0x3 ;  /* 0x000000af00087211 */ /* 0x000fe200078418ff */
[----:B------:R0:W-:Y:S01]  /*8f90*/  STG.E.U16 desc[UR30][R6.64], R5 ;  /* 0x0000000506007986 */ /* 0x0001e2000c10151e */
[-C--:B------:R-:W-:Y:S01]  /*8fa0*/  LEA.HI.X.SX32 R35, R90, R185.reuse, 0x1, P3 ;  /* 0x000000b95a237211 */ /* 0x080fe200018f0eff */
[----:B------:R-:W-:Y:S01]  /*8fb0*/  IMAD R90, R0, 0x14, RZ ;  /* 0x00000014005a7824 */ /* 0x000fe200078e02ff */
[----:B------:R-:W-:Y:S01]  /*8fc0*/  LEA.HI.X.SX32 R9, R88, R185, 0x1, P2 ;  /* 0x000000b958097211 */ /* 0x000fe200010f0eff */
[----:B------:R-:W-:Y:S01]  /*8fd0*/  IMAD R88, R0, 0xe, RZ ;  /* 0x0000000e00587824 */ /* 0x000fe200078e02ff */
[----:B------:R-:W-:Y:S01]  /*8fe0*/  PRMT R55, R3, 0x7632, R55 ;  /* 0x0000763203377816 */ /* 0x000fe20000000037 */
[C---:B------:R-:W-:Y:S01]  /*8ff0*/  FMUL R17, R229.reuse, R17 ;  /* 0x00000011e5117220 */ /* 0x040fe20000400000 */
[-C--:B------:R-:W-:Y:S01]  /*9000*/  IADD3 R2, P1, PT, R56, R175.reuse, RZ ;  /* 0x000000af38027210 */ /* 0x080fe20007f3e0ff */
[----:B------:R1:W-:Y:S01]  /*9010*/  STG.E.U16 desc[UR30][R8.64], R3 ;  /* 0x0000000308007986 */ /* 0x0003e2000c10151e */
[----:B------:R-:W-:Y:S01]  /*9020*/  LEA R10, R0, -R0, 0x3 ;  /* 0x80000000000a7211 */ /* 0x000fe200078e18ff */
[----:B------:R-:W-:Y:S01]  /*9030*/  FMUL R194, R229, R96 ;  /* 0x00000060e5c27220 */ /* 0x000fe20000400000 */
[-C--:B------:R-:W-:Y:S01]  /*9040*/  IADD3 R4, P2, PT, R88, R175.reuse, RZ ;  /* 0x000000af58047210 */ /* 0x080fe20007f5e0ff */
[----:B------:R3:W-:Y:S01]  /*9050*/  STG.E.U16 desc[UR30][R34.64], R55 ;  /* 0x0000003722007986 */ /* 0x0007e2000c10151e */
[----:B------:R-:W-:Y:S01]  /*9060*/  F2FP.BF16.F32.PACK_AB R13, R13, R12 ;  /* 0x0000000c0d0d723e */ /* 0x000fe200000010ff */
[C---:B------:R-:W-:Y:S01]  /*9070*/  IMAD R96, R0.reuse, 0x1a, RZ ;  /* 0x0000001a00607824 */ /* 0x040fe200078e02ff */
[C---:B------:R-:W-:Y:S01]  /*9080*/  SHF.L.U32 R12, R0.reuse, 0x3, RZ ;  /* 0x00000003000c7819 */ /* 0x040fe200000006ff */
[C---:B------:R-:W-:Y:S01]  /*9090*/  FMUL R196, R229.reuse, R98 ;  /* 0x00000062e5c47220 */ /* 0x040fe20000400000 */
[----:B0-----:R-:W-:Y:S01]  /*90a0*/  LEA R6, P3, R0, R175, 0x4 ;  /* 0x000000af00067211 */ /* 0x001fe200078620ff */
[C---:B------:R-:W-:Y:S01]  /*90b0*/  FMUL R20, R229.reuse, R20 ;  /* 0x00000014e5147220 */ /* 0x040fe20000400000 */
[----:B------:R-:W-:Y:S01]  /*90c0*/  LEA.HI.X.SX32 R5, R10, R185, 0x1, P2 ;  /* 0x000000b90a057211 */ /* 0x000fe200010f0eff */
[----:B------:R-:W-:Y:S01]  /*90d0*/  FMUL R21, R229, R21 ;  /* 0x00000015e5157220 */ /* 0x000fe20000400000 */
[----:B-1----:R-:W-:Y:S01]  /*90e0*/  LEA.HI.X.SX32 R3, R92, R185, 0x1, P1 ;  /* 0x000000b95c037211 */ /* 0x002fe200008f0eff */
[----:B------:R-:W-:Y:S01]  /*90f0*/  IMAD R92, R0, 0x16, RZ ;  /* 0x00000016005c7824 */ /* 0x000fe200078e02ff */
[----:B------:R-:W-:Y:S01]  /*9100*/  IADD3 R10, P2, PT, R90, R175, RZ ;  /* 0x000000af5a0a7210 */ /* 0x000fe20007f5e0ff */
[----:B---3--:R-:W-:Y:S01]  /*9110*/  IMAD R34, R0, 0x12, RZ ;  /* 0x0000001200227824 */ /* 0x008fe200078e02ff */
[----:B------:R-:W-:Y:S01]  /*9120*/  PRMT R9, R11, 0x7632, R9 ;  /* 0x000076320b097816 */ /* 0x000fe20000000009 */
[----:B------:R0:W-:Y:S01]  /*9130*/  STG.E.U16 desc[UR30][R2.64], R11 ;  /* 0x0000000b02007986 */ /* 0x0001e2000c10151e */
[----:B------:R-:W-:Y:S01]  /*9140*/  LEA.HI.X.SX32 R7, R12, R185, 0x1, P3 ;  /* 0x000000b90c077211 */ /* 0x000fe200018f0eff */
[C---:B------:R-:W-:Y:S01]  /*9150*/  IMAD R98, R0.reuse, 0x1c, RZ ;  /* 0x0000001c00627824 */ /* 0x040fe200078e02ff */
[----:B------:R-:W-:Y:S01]  /*9160*/  LEA R12, R0, R0, 0x3 ;  /* 0x00000000000c7211 */ /* 0x000fe200078e18ff */
[----:B------:R1:W-:Y:S01]  /*9170*/  STG.E.U16 desc[UR30][R4.64], R9 ;  /* 0x0000000904007986 */ /* 0x0003e2000c10151e */
[----:B------:R-:W-:Y:S01]  /*9180*/  IADD3 R8, P1, PT, R34, R175, RZ ;  /* 0x000000af22087210 */ /* 0x000fe20007f3e0ff */
[----:B------:R-:W-:Y:S01]  /*9190*/  FMUL R18, R229, R18 ;  /* 0x00000012e5127220 */ /* 0x000fe20000400000 */
[----:B------:R-:W-:Y:S01]  /*91a0*/  F2FP.BF16.F32.PACK_AB R15, R15, R14 ;  /* 0x0000000e0f0f723e */ /* 0x000fe200000010ff */
[----:B------:R-:W-:Y:S01]  /*91b0*/  IMAD R14, R0, 0xb, RZ ;  /* 0x0000000b000e7824 */ /* 0x000fe200078e02ff */
[----:B------:R3:W-:Y:S01]  /*91c0*/  STG.E.U16 desc[UR30][R6.64], R13 ;  /* 0x0000000d06007986 */ /* 0x0007e2000c10151e */
[----:B------:R-:W-:Y:S01]  /*91d0*/  F2FP.BF16.F32.PACK_AB R16, R17, R16 ;  /* 0x000000101110723e */ /* 0x000fe200000010ff */
[C---:B------:R-:W-:Y:S01]  /*91e0*/  FMUL R19, R229.reuse, R19 ;  /* 0x00000013e5137220 */ /* 0x040fe20000400000 */
[----:B0-----:R-:W-:Y:S01]  /*91f0*/  LEA.HI.X.SX32 R11, R94, R185, 0x1, P2 ;  /* 0x000000b95e0b7211 */ /* 0x001fe200010f0eff */
[----:B------:R-:W-:Y:S01]  /*9200*/  IMAD R94, R0, 0x18, RZ ;  /* 0x00000018005e7824 */ /* 0x000fe200078e02ff */
[----:B------:R-:W-:Y:S01]  /*9210*/  IADD3 R2, P3, PT, R92, R175, RZ ;  /* 0x000000af5c027210 */ /* 0x000fe20007f7e0ff */
[----:B------:R-:W-:Y:S01]  /*9220*/  FMUL R198, R229, R100 ;  /* 0x00000064e5c67220 */ /* 0x000fe20000400000 */
[----:B-1----:R-:W-:Y:S01]  /*9230*/  LEA.HI.X.SX32 R9, R12, R185, 0x1, P1 ;  /* 0x000000b90c097211 */ /* 0x002fe200008f0eff */
[----:B------:R-:W-:Y:S01]  /*9240*/  IMAD R12, R0, 0xd, RZ ;  /* 0x0000000d000c7824 */ /* 0x000fe200078e02ff */
[----:B------:R-:W-:Y:S01]  /*9250*/  PRMT R5, R13, 0x7632, R5 ;  /* 0x000076320d057816 */ /* 0x000fe20000000005 */
[----:B------:R-:W-:Y:S01]  /*9260*/  FMUL R200, R229, R102 ;  /* 0x00000066e5c87220 */ /* 0x000fe20000400000 */
[----:B------:R-:W-:Y:S01]  /*9270*/  IADD3 R4, P1, PT, R94, R175, RZ ;  /* 0x000000af5e047210 */ /* 0x000fe20007f3e0ff */
[----:B------:R-:W-:Y:S01]  /*9280*/  IMAD R100, R0, 0x24, RZ ;  /* 0x0000002400647824 */ /* 0x000fe200078e02ff */
[----:B------:R-:W-:Y:S01]  /*9290*/  LEA.HI.X.SX32 R3, R14, R185, 0x1, P3 ;  /* 0x000000b90e037211 */ /* 0x000fe200018f0eff */
[----:B------:R0:W-:Y:S01]  /*92a0*/  STG.E.U16 desc[UR30][R8.64], R5 ;  /* 0x0000000508007986 */ /* 0x0001e2000c10151e */
[----:B---3--:R-:W-:Y:S01]  /*92b0*/  PRMT R7, R15, 0x7632, R7 ;  /* 0x000076320f077816 */ /* 0x008fe20000000007 */
[----:B------:R-:W-:Y:S01]  /*92c0*/  FMUL R22, R229, R22 ;  /* 0x00000016e5167220 */ /* 0x000fe20000400000 */
[----:B------:R-:W-:Y:S01]  /*92d0*/  IADD3 R6, P2, PT, R96, R175, RZ ;  /* 0x000000af60067210 */ /* 0x000fe20007f5e0ff */
[----:B------:R1:W-:Y:S01]  /*92e0*/  STG.E.U16 desc[UR30][R10.64], R15 ;  /* 0x0000000f0a007986 */ /* 0x0003e2000c10151e */
[----:B------:R-:W-:Y:S01]  /*92f0*/  F2FP.BF16.F32.PACK_AB R21, R21, R20 ;  /* 0x000000141515723e */ /* 0x000fe200000010ff */
[C---:B------:R-:W-:Y:S01]  /*9300*/  IMAD R20, R0.reuse, 0x22, RZ ;  /* 0x0000002200147824 */ /* 0x040fe200078e02ff */
[----:B------:R-:W-:Y:S01]  /*9310*/  F2FP.BF16.F32.PACK_AB R18, R19, R18 ;  /* 0x000000121312723e */ /* 0x000fe200000010ff */
[----:B------:R3:W-:Y:S01]  /*9320*/  STG.E.U16 desc[UR30][R2.64], R7 ;  /* 0x0000000702007986 */ /* 0x0007e2000c10151e */
[----:B------:R-:W-:Y:S01]  /*9330*/  SHF.L.U32 R14, R0, 0x4, RZ ;  /* 0x00000004000e7819 */ /* 0x000fe200000006ff */
[C---:B------:R-:W-:Y:S01]  /*9340*/  FMUL R23, R229.reuse, R23 ;  /* 0x00000017e5177220 */ /* 0x040fe20000400000 */
[C---:B------:R-:W-:Y:S01]  /*9350*/  FMUL R24, R229.reuse, R24 ;  /* 0x00000018e5187220 */ /* 0x040fe20000400000 */
[----:B0-----:R-:W-:Y:S01]  /*9360*/  LEA.HI.X.SX32 R5, R56, R185, 0x1, P1 ;  /* 0x000000b938057211 */ /* 0x001fe200008f0eff */
[----:B------:R-:W-:Y:S01]  /*9370*/  IMAD R56, R0, 0x1e, RZ ;  /* 0x0000001e00387824 */ /* 0x000fe200078e02ff */
[----:B------:R-:W-:Y:S01]  /*9380*/  IADD3 R8, P3, PT, R98, R175, RZ ;  /* 0x000000af62087210 */ /* 0x000fe20007f7e0ff */
[C---:B------:R-:W-:Y:S01]  /*9390*/  FMUL R25, R229.reuse, R25 ;  /* 0x00000019e5197220 */ /* 0x040fe20000400000 */
[----:B-1----:R-:W-:Y:S01]  /*93a0*/  PRMT R11, R16, 0x7632, R11 ;  /* 0x00007632100b7816 */ /* 0x002fe2000000000b */
[C---:B------:R-:W-:Y:S01]  /*93b0*/  FMUL R204, R229.reuse, R106 ;  /* 0x0000006ae5cc7220 */ /* 0x040fe20000400000 */
[-C--:B------:R-:W-:Y:S01]  /*93c0*/  LEA.HI.X.SX32 R9, R88, R185.reuse, 0x1, P3 ;  /* 0x000000b958097211 */ /* 0x080fe200018f0eff */
[----:B------:R-:W-:Y:S01]  /*93d0*/  IMAD R102, R0, 0x26, RZ ;  /* 0x0000002600667824 */ /* 0x000fe200078e02ff */
[----:B---3--:R-:W-:Y:S01]  /*93e0*/  PRMT R3, R16, 0x7610, R3 ;  /* 0x0000761010037816 */ /* 0x008fe20000000003 */
[----:B------:R-:W-:Y:S01]  /*93f0*/  IMAD R106, R0, 0x28, RZ ;  /* 0x00000028006a7824 */ /* 0x000fe200078e02ff */
[----:B------:R-:W-:Y:S01]  /*9400*/  LEA.HI.X.SX32 R7, R12, R185, 0x1, P2 ;  /* 0x000000b90c077211 */ /* 0x000fe200010f0eff */
[C---:B------:R-:W-:Y:S01]  /*9410*/  FMUL R208, R229.reuse, R110 ;  /* 0x0000006ee5d07220 */ /* 0x040fe20000400000 */
[----:B------:R-:W-:Y:S01]  /*9420*/  LEA R12, R0, -R0, 0x4 ;  /* 0x80000000000c7211 */ /* 0x000fe200078e20ff */
[----:B------:R0:W-:Y:S01]  /*9430*/  STG.E.U16 desc[UR30][R4.64], R3 ;  /* 0x0000000304007986 */ /* 0x0001e2000c10151e */
[-C--:B------:R-:W-:Y:S01]  /*9440*/  IADD3 R2, P1, PT, R56, R175.reuse, RZ ;  /* 0x000000af38027210 */ /* 0x080fe20007f3e0ff */
[----:B------:R-:W-:Y:S01]  /*9450*/  FMUL R212, R229, R114 ;  /* 0x00000072e5d47220 */ /* 0x000fe20000400000 */
[C---:B------:R-:W-:Y:S01]  /*9460*/  LEA R10, P2, R0.reuse, R175, 0x5 ;  /* 0x000000af000a7211 */ /* 0x040fe200078428ff */
[----:B------:R1:W-:Y:S01]  /*9470*/  STG.E.U16 desc[UR30][R6.64], R11 ;  /* 0x0000000b06007986 */ /* 0x0003e2000c10151e */
[C---:B------:R-:W-:Y:S01]  /*9480*/  LEA R16, R0.reuse, R0, 0x4 ;  /* 0x0000000000107211 */ /* 0x040fe200078e20ff */
[C---:B------:R-:W-:Y:S01]  /*9490*/  IMAD R110, R0.reuse, 0x2c, RZ ;  /* 0x0000002c006e7824 */ /* 0x040fe200078e02ff */
[----:B------:R-:W-:Y:S01]  /*94a0*/  F2FP.BF16.F32.PACK_AB R22, R23, R22 ;  /* 0x000000161716723e */ /* 0x000fe200000010ff */
[----:B------:R3:W-:Y:S01]  /*94b0*/  STG.E.U16 desc[UR30][R8.64], R18 ;  /* 0x0000001208007986 */ /* 0x0007e2000c10151e */
[----:B------:R-:W-:Y:S01]  /*94c0*/  F2FP.BF16.F32.PACK_AB R25, R25, R24 ;  /* 0x000000181919723e */ /* 0x000fe200000010ff */
[----:B------:R-:W-:-:S02]  /*94d0*/  IMAD R24, R0, 0x2a, RZ ;  /* 0x0000002a00187824 */ /* 0x000fc400078e02ff */
[C---:B------:R-:W-:Y:S01]  /*94e0*/  FMUL R26, R229.reuse, R26 ;  /* 0x0000001ae51a7220 */ /* 0x040fe20000400000 */
[----:B0-----:R-:W-:Y:S01]  /*94f0*/  IADD3 R4, P3, PT, R20, R175, RZ ;  /* 0x000000af14047210 */ /* 0x001fe20007f7e0ff */
[C---:B------:R-:W-:Y:S01]  /*9500*/  FMUL R27, R229.reuse, R27 ;  /* 0x0000001be51b7220 */ /* 0x040fe20000400000 */
[-C--:B------:R-:W-:Y:S01]  /*9510*/  LEA.HI.X.SX32 R3, R12, R185.reuse, 0x1, P1 ;  /* 0x000000b90c037211 */ /* 0x080fe200008f0eff */
[----:B------:R-:W-:Y:S01]  /*9520*/  IMAD R12, R0, 0x13, RZ ;  /* 0x00000013000c7824 */ /* 0x000fe200078e02ff */
[----:B-1----:R-:W-:Y:S01]  /*9530*/  PRMT R7, R18, 0x7632, R7 ;  /* 0x0000763212077816 */ /* 0x002fe20000000007 */
[----:B------:R-:W-:Y:S01]  /*9540*/  IMAD R114, R0, 0x2e, RZ ;  /* 0x0000002e00727824 */ /* 0x000fe200078e02ff */
[-C--:B------:R-:W-:Y:S01]  /*9550*/  LEA.HI.X.SX32 R11, R14, R185.reuse, 0x1, P2 ;  /* 0x000000b90e0b7211 */ /* 0x080fe200010f0eff */
[----:B------:R-:W-:Y:S01]  /*9560*/  FMUL R216, R229, R118 ;  /* 0x00000076e5d87220 */ /* 0x000fe20000400000 */
[----:B------:R-:W-:Y:S01]  /*9570*/  LEA.HI.X.SX32 R5, R16, R185, 0x1, P3 ;  /* 0x000000b910057211 */ /* 0x000fe200018f0eff */
[----:B------:R0:W-:Y:S01]  /*9580*/  STG.E.U16 desc[UR30][R2.64], R7 ;  /* 0x0000000702007986 */ /* 0x0001e2000c10151e */
[----:B---3--:R-:W-:Y:S01]  /*9590*/  PRMT R9, R21, 0x7632, R9 ;  /* 0x0000763215097816 */ /* 0x008fe20000000009 */
[----:B------:R-:W-:Y:S01]  /*95a0*/  IMAD R14, R0, 0x17, RZ ;  /* 0x00000017000e7824 */ /* 0x000fe200078e02ff */
[-C--:B------:R-:W-:Y:S01]  /*95b0*/  IADD3 R6, P1, PT, R100, R175.reuse, RZ ;  /* 0x000000af64067210 */ /* 0x080fe20007f3e0ff */
[----:B------:R-:W-:Y:S01]  /*95c0*/  STG.E.U16 desc[UR30][R10.64], R21 ;  /* 0x000000150a007986 */ /* 0x000fe2000c10151e */
[----:B------:R-:W-:Y:S01]  /*95d0*/  IADD3 R8, P2, PT, R102, R175, RZ ;  /* 0x000000af66087210 */ /* 0x000fe20007f5e0ff */
[C---:B------:R-:W-:Y:S01]  /*95e0*/  IMAD R118, R0.reuse, 0x30, RZ ;  /* 0x0000003000767824 */ /* 0x040fe200078e02ff */
[----:B------:R-:W-:Y:S01]  /*95f0*/  F2FP.BF16.F32.PACK_AB R26, R27, R26 ;  /* 0x0000001a1b1a723e */ /* 0x000fe200000010ff */
[----:B------:R1:W-:Y:S01]  /*9600*/  STG.E.U16 desc[UR30][R4.64], R9 ;  /* 0x0000000904007986 */ /* 0x0003e2000c10151e */
[C---:B------:R-:W-:Y:S01]  /*9610*/  FMUL R28, R229.reuse, R28 ;  /* 0x0000001ce51c7220 */ /* 0x040fe20000400000 */
[C---:B------:R-:W-:Y:S01]  /*9620*/  FMUL R29, R229.reuse, R29 ;  /* 0x0000001de51d7220 */ /* 0x040fe20000400000 */
[----:B------:R-:W-:Y:S01]  /*9630*/  IMAD R18, R0, 0x34, RZ ;  /* 0x0000003400127824 */ /* 0x000fe200078e02ff */
[----:B0-----:R-:W-:Y:S01]  /*9640*/  IADD3 R2, P3, PT, R106, R175, RZ ;  /* 0x000000af6a027210 */ /* 0x001fe20007f7e0ff */
[C---:B------:R-:W-:Y:S01]  /*9650*/  FMUL R30, R229.reuse, R30 ;  /* 0x0000001ee51e7220 */ /* 0x040fe20000400000 */
[----:B------:R-:W-:Y:S01]  /*9660*/  LEA.HI.X.SX32 R7, R34, R185, 0x1, P1 ;  /* 0x000000b922077211 */ /* 0x000fe200008f0eff */
[C---:B------:R-:W-:Y:S01]  /*9670*/  FMUL R31, R229.reuse, R31 ;  /* 0x0000001fe51f7220 */ /* 0x040fe20000400000 */
[-C--:B------:R-:W-:Y:S01]  /*9680*/  LEA.HI.X.SX32 R3, R90, R185.reuse, 0x1, P3 ;  /* 0x000000b95a037211 */ /* 0x080fe200018f0eff */
[----:B------:R-:W-:Y:S01]  /*9690*/  FMUL R32, R229, R32 ;  /* 0x00000020e5207220 */ /* 0x000fe20000400000 */
[----:B------:R-:W-:Y:S01]  /*96a0*/  F2FP.BF16.F32.PACK_AB R28, R29, R28 ;  /* 0x0000001c1d1c723e */ /* 0x000fe200000010ff */
[----:B------:R0:W-:Y:S01]  /*96b0*/  STG.E.U16 desc[UR30][R6.64], R22 ;  /* 0x0000001606007986 */ /* 0x0001e2000c10151e */
[----:B-1----:R-:W-:Y:S01]  /*96c0*/  LEA.HI.X.SX32 R9, R12, R185, 0x1, P2 ;  /* 0x000000b90c097211 */ /* 0x002fe200010f0eff */
[----:B------:R-:W-:Y:S01]  /*96d0*/  IMAD R12, R0, 0x15, RZ ;  /* 0x00000015000c7824 */ /* 0x000fe200078e02ff */
[----:B------:R-:W-:Y:S01]  /*96e0*/  PRMT R5, R22, 0x7632, R5 ;  /* 0x0000763216057816 */ /* 0x000fe20000000005 */
[----:B------:R-:W-:Y:S01]  /*96f0*/  FMUL R33, R229, R33 ;  /* 0x00000021e5217220 */ /* 0x000fe20000400000 */
[-C--:B------:R-:W-:Y:S01]  /*9700*/  IADD3 R4, P1, PT, R24, R175.reuse, RZ ;  /* 0x000000af18047210 */ /* 0x080fe20007f3e0ff */
[----:B------:R-:W-:Y:S01]  /*9710*/  IMAD R16, R0, 0x1d, RZ ;  /* 0x0000001d00107824 */ /* 0x000fe200078e02ff */
[----:B------:R-:W-:Y:S01]  /*9720*/  IADD3 R10, P2, PT, R110, R175, RZ ;  /* 0x000000af6e0a7210 */ /* 0x000fe20007f5e0ff */
[----:B------:R1:W-:Y:S01]  /*9730*/  STG.E.U16 desc[UR30][R8.64], R5 ;  /* 0x0000000508007986 */ /* 0x0003e2000c10151e */
[----:B------:R-:W-:Y:S01]  /*9740*/  F2FP.BF16.F32.PACK_AB R31, R31, R30 ;  /* 0x0000001e1f1f723e */ /* 0x000fe200000010ff */
[----:B------:R-:W-:Y:S01]  /*9750*/  IMAD R30, R0, 0x3a, RZ ;  /* 0x0000003a001e7824 */ /* 0x000fe200078e02ff */
[----:B------:R-:W-:Y:S01]  /*9760*/  LEA.HI.X.SX32 R11, R92, R185, 0x1, P2 ;  /* 0x000000b95c0b7211 */ /* 0x000fe200010f0eff */
[----:B------:R3:W-:Y:S01]  /*9770*/  STG.E.U16 desc[UR30][R2.64], R25 ;  /* 0x0000001902007986 */ /* 0x0007e2000c10151e */
[----:B0-----:R-:W-:Y:S01]  /*9780*/  IADD3 R6, P3, PT, R114, R175, RZ ;  /* 0x000000af72067210 */ /* 0x001fe20007f7e0ff */
[C---:B------:R-:W-:Y:S01]  /*9790*/  IMAD R22, R0.reuse, 0x36, RZ ;  /* 0x0000003600167824 */ /* 0x040fe200078e02ff */
[----:B------:R-:W-:Y:S01]  /*97a0*/  F2FP.BF16.F32.PACK_AB R32, R33, R32 ;  /* 0x000000202120723e */ /* 0x000fe200000010ff */
[----:B------:R-:W-:Y:S01]  /*97b0*/  IMAD R34, R0, 0x3c, RZ ;  /* 0x0000003c00227824 */ /* 0x000fe200078e02ff */
[-C--:B------:R-:W-:Y:S01]  /*97c0*/  LEA.HI.X.SX32 R7, R14, R185.reuse, 0x1, P3 ;  /* 0x000000b90e077211 */ /* 0x080fe200018f0eff */
[----:B------:R-:W-:Y:S01]  /*97d0*/  IMAD R14, R0, 0x19, RZ ;  /* 0x00000019000e7824 */ /* 0x000fe200078e02ff */
[----:B------:R-:W-:Y:S01]  /*97e0*/  PRMT R13, R32, 0x7632, R13 ;  /* 0x00007632200d7816 */ /* 0x000fe2000000000d */
[C---:B------:R-:W-:Y:S01]  /*97f0*/  FMUL R36, R229.reuse, R36 ;  /* 0x00000024e5247220 */ /* 0x040fe20000400000 */
[----:B-1----:R-:W-:Y:S01]  /*9800*/  LEA.HI.X.SX32 R5, R12, R185, 0x1, P1 ;  /* 0x000000b90c057211 */ /* 0x002fe200008f0eff */
[----:B------:R-:W-:Y:S01]  /*9810*/  IMAD R12, R0, 0x32, RZ ;  /* 0x00000032000c7824 */ /* 0x000fe200078e02ff */
[----:B------:R-:W-:Y:S01]  /*9820*/  PRMT R9, R26, 0x7632, R9 ;  /* 0x000076321a097816 */ /* 0x000fe20000000009 */
[----:B------:R-:W-:Y:S01]  /*9830*/  FMUL R37, R229, R37 ;  /* 0x00000025e5257220 */ /* 0x000fe20000400000 */
[----:B---3--:R-:W-:Y:S01]  /*9840*/  PRMT R3, R25, 0x7632, R3 ;  /* 0x0000763219037816 */ /* 0x008fe20000000003 */
[----:B------:R-:W-:Y:S01]  /*9850*/  IMAD R90, R0, 0x44, RZ ;  /* 0x00000044005a7824 */ /* 0x000fe200078e02ff */
[-C--:B------:R-:W-:Y:S01]  /*9860*/  IADD3 R2, P1, PT, R118, R175.reuse, RZ ;  /* 0x000000af76027210 */ /* 0x080fe20007f3e0ff */
[----:B------:R-:W-:Y:S01]  /*9870*/  FMUL R38, R229, R38 ;  /* 0x00000026e5267220 */ /* 0x000fe20000400000 */
[----:B------:R-:W-:Y:S01]  /*9880*/  IADD3 R8, P2, PT, R12, R175, RZ ;  /* 0x000000af0c087210 */ /* 0x000fe20007f5e0ff */
[----:B------:R0:W-:Y:S01]  /*9890*/  STG.E.U16 desc[UR30][R4.64], R3 ;  /* 0x0000000304007986 */ /* 0x0001e2000c10151e */
[----:B------:R-:W-:Y:S01]  /*98a0*/  F2FP.BF16.F32.PACK_AB R136, R137, R136 ;  /* 0x000000888988723e */ /* 0x000fe200000010ff */
[----:B------:R-:W-:Y:S01]  /*98b0*/  FMUL R39, R229, R39 ;  /* 0x00000027e5277220 */ /* 0x000fe20000400000 */
[----:B------:R-:W-:Y:S01]  /*98c0*/  F2FP.BF16.F32.PACK_AB R36, R37, R36 ;  /* 0x000000242524723e */ /* 0x000fe200000010ff */
[----:B------:R1:W-:Y:S01]  /*98d0*/  STG.E.U16 desc[UR30][R10.64], R26 ;  /* 0x0000001a0a007986 */ /* 0x0003e2000c10151e */
[----:B------:R-:W-:-:S02]  /*98e0*/  IMAD R88, R0, 0x48, RZ ;  /* 0x0000004800587824 */ /* 0x000fc400078e02ff */
[----:B------:R-:W-:Y:S01]  /*98f0*/  FMUL R40, R229, R40 ;  /* 0x00000028e5287220 */ /* 0x000fe20000400000 */
[----:B------:R-:W-:Y:S01]  /*9900*/  F2FP.BF16.F32.PACK_AB R38, R39, R38 ;  /* 0x000000262726723e */ /* 0x000fe200000010ff */
[----:B------:R3:W-:Y:S01]  /*9910*/  STG.E.U16 desc[UR30][R6.64], R9 ;  /* 0x0000000906007986 */ /* 0x0007e2000c10151e */
[C---:B------:R-:W-:Y:S01]  /*9920*/  FMUL R41, R229.reuse, R41 ;  /* 0x00000029e5297220 */ /* 0x040fe20000400000 */
[----:B------:R-:W-:Y:S02]  /*9930*/  IMAD R92, R0, 0x4a, RZ ;  /* 0x0000004a005c7824 */ /* 0x000fe400078e02ff */
[C---:B------:R-:W-:Y:S01]  /*9940*/  FMUL R42, R229.reuse, R42 ;  /* 0x0000002ae52a7220 */ /* 0x040fe20000400000 */
[----:B0-----:R-:W-:Y:S01]  /*9950*/  IADD3 R4, P3, PT, R18, R175, RZ ;  /* 0x000000af12047210 */ /* 0x001fe20007f7e0ff */
[----:B------:R-:W-:Y:S01]  /*9960*/  FMUL R43, R229, R43 ;  /* 0x0000002be52b7220 */ /* 0x000fe20000400000 */
[-C--:B------:R-:W-:Y:S01]  /*9970*/  LEA.HI.X.SX32 R3, R94, R185.reuse, 0x1, P1 ;  /* 0x000000b95e037211 */ /* 0x080fe200008f0eff */
[----:B------:R-:W-:Y:S01]  /*9980*/  IMAD R94, R0, 0x42, RZ ;  /* 0x00000042005e7824 */ /* 0x000fe200078e02ff */
[-C--:B------:R-:W-:Y:S01]  /*9990*/  LEA.HI.X.SX32 R5, R96, R185.reuse, 0x1, P3 ;  /* 0x000000b960057211 */ /* 0x080fe200018f0eff */
[----:B-1----:R-:W-:Y:S01]  /*99a0*/  IMAD R26, R0, 0x38, RZ ;  /* 0x00000038001a7824 */ /* 0x002fe200078e02ff */
[----:B------:R-:W-:Y:S01]  /*99b0*/  F2FP.BF16.F32.PACK_AB R40, R41, R40 ;  /* 0x000000282928723e */ /* 0x000fe200000010ff */
[----:B------:R0:W-:Y:S01]  /*99c0*/  STG.E.U16 desc[UR30][R2.64], R28 ;  /* 0x0000001c02007986 */ /* 0x0001e2000c10151e */
[----:B---3--:R-:W-:Y:S01]  /*99d0*/  LEA.HI.X.SX32 R9, R14, R185, 0x1, P2 ;  /* 0x000000b90e097211 */ /* 0x008fe200010f0eff */
[----:B------:R-:W-:Y:S01]  /*99e0*/  IMAD R14, R0, 0x1b, RZ ;  /* 0x0000001b000e7824 */ /* 0x000fe200078e02ff */
[----:B------:R-:W-:Y:S01]  /*99f0*/  PRMT R7, R28, 0x7632, R7 ;  /* 0x000076321c077816 */ /* 0x000fe20000000007 */
[----:B------:R-:W-:Y:S01]  /*9a00*/  IMAD R96, R0, 0x4c, RZ ;  /* 0x0000004c00607824 */ /* 0x000fe200078e02ff */
[-C--:B------:R-:W-:Y:S01]  /*9a10*/  IADD3 R6, P1, PT, R22, R175.reuse, RZ ;  /* 0x000000af16067210 */ /* 0x080fe20007f3e0ff */
[C---:B------:R-:W-:Y:S01]  /*9a20*/  FMUL R202, R229.reuse, R104 ;  /* 0x00000068e5ca7220 */ /* 0x040fe20000400000 */
[----:B------:R-:W-:Y:S01]  /*9a30*/  IADD3 R10, P2, PT, R26, R175, RZ ;  /* 0x000000af1a0a7210 */ /* 0x000fe20007f5e0ff */
[----:B------:R1:W-:Y:S01]  /*9a40*/  STG.E.U16 desc[UR30][R8.64], R7 ;  /* 0x0000000708007986 */ /* 0x0003e2000c10151e */
[C---:B------:R-:W-:Y:S01]  /*9a50*/  FMUL R206, R229.reuse, R108 ;  /* 0x0000006ce5ce7220 */ /* 0x040fe20000400000 */
[----:B------:R-:W-:Y:S01]  /*9a60*/  IMAD R104, R0, 0x50, RZ ;  /* 0x0000005000687824 */ /* 0x000fe200078e02ff */
[----:B------:R-:W-:Y:S01]  /*9a70*/  LEA.HI.X.SX32 R11, R98, R185, 0x1, P2 ;  /* 0x000000b9620b7211 */ /* 0x000fe200010f0eff */
[----:B------:R3:W-:Y:S01]  /*9a80*/  STG.E.U16 desc[UR30][R4.64], R31 ;  /* 0x0000001f04007986 */ /* 0x0007e2000c10151e */
[----:B0-----:R-:W-:Y:S01]  /*9a90*/  IADD3 R2, P3, PT, R30, R175, RZ ;  /* 0x000000af1e027210 */ /* 0x001fe20007f7e0ff */
[C---:B------:R-:W-:Y:S01]  /*9aa0*/  FMUL R44, R229.reuse, R44 ;  /* 0x0000002ce52c7220 */ /* 0x040fe20000400000 */
[----:B------:R-:W-:Y:S01]  /*9ab0*/  FMUL R45, R229, R45 ;  /* 0x0000002de52d7220 */ /* 0x000fe20000400000 */
[----:B------:R-:W-:Y:S01]  /*9ac0*/  F2FP.BF16.F32.PACK_AB R42, R43, R42 ;  /* 0x0000002a2b2a723e */ /* 0x000fe200000010ff */
[----:B------:R-:W-:Y:S01]  /*9ad0*/  IMAD R108, R0, 0x52, RZ ;  /* 0x00000052006c7824 */ /* 0x000fe200078e02ff */
[-C--:B------:R-:W-:Y:S01]  /*9ae0*/  LEA.HI.X.SX32 R3, R16, R185.reuse, 0x1, P3 ;  /* 0x000000b910037211 */ /* 0x080fe200018f0eff */
[C---:B------:R-:W-:Y:S01]  /*9af0*/  FMUL R210, R229.reuse, R112 ;  /* 0x00000070e5d27220 */ /* 0x040fe20000400000 */
[----:B-1----:R-:W-:Y:S01]  /*9b00*/  LEA.HI.X.SX32 R7, R14, R185, 0x1, P1 ;  /* 0x000000b90e077211 */ /* 0x002fe200008f0eff */
[----:B------:R-:W-:Y:S01]  /*9b10*/  FMUL R214, R229, R116 ;  /* 0x00000074e5d67220 */ /* 0x000fe20000400000 */
[----:B------:R-:W-:Y:S01]  /*9b20*/  PRMT R9, R31, 0x7632, R9 ;  /* 0x000076321f097816 */ /* 0x000fe20000000009 */
[----:B------:R-:W-:Y:S01]  /*9b30*/  IMAD R112, R0, 0x54, RZ ;  /* 0x0000005400707824 */ /* 0x000fe200078e02ff */
[-C--:B------:R-:W-:Y:S01]  /*9b40*/  IADD3 R8, P1, PT, R34, R175.reuse, RZ ;  /* 0x000000af22087210 */ /* 0x080fe20007f3e0ff */
[C---:B---3--:R-:W-:Y:S01]  /*9b50*/  IMAD R5, R0.reuse, 0x3e, RZ ;  /* 0x0000003e00057824 */ /* 0x048fe200078e02ff */
[C---:B------:R-:W-:Y:S01]  /*9b60*/  LEA R4, R0.reuse, -R0, 0x5 ;  /* 0x8000000000047211 */ /* 0x040fe200078e28ff */
[----:B------:R0:W-:Y:S01]  /*9b70*/  STG.E.U16 desc[UR30][R6.64], R9 ;  /* 0x0000000906007986 */ /* 0x0001e2000c10151e */
[----:B------:R-:W-:Y:S01]  /*9b80*/  SHF.L.U32 R16, R0, 0x5, RZ ;  /* 0x0000000500107819 */ /* 0x000fe200000006ff */
[----:B------:R-:W-:Y:S01]  /*9b90*/  FMUL R46, R229, R46 ;  /* 0x0000002ee52e7220 */ /* 0x000fe20000400000 */
[----:B------:R-:W-:Y:S01]  /*9ba0*/  IADD3 R14, P2, PT, R5, R175, RZ ;  /* 0x000000af050e7210 */ /* 0x000fe20007f5e0ff */
[----:B------:R1:W-:Y:S01]  /*9bb0*/  STG.E.U16 desc[UR30][R10.64], R32 ;  /* 0x000000200a007986 */ /* 0x0003e2000c10151e */
[----:B------:R-:W-:Y:S01]  /*9bc0*/  F2FP.BF16.F32.PACK_AB R44, R45, R44 ;  /* 0x0000002c2d2c723e */ /* 0x000fe200000010ff */
[C---:B------:R-:W-:Y:S01]  /*9bd0*/  FMUL R47, R229.reuse, R47 ;  /* 0x0000002fe52f7220 */ /* 0x040fe20000400000 */
[----:B------:R-:W-:Y:S01]  /*9be0*/  LEA.HI.X.SX32 R15, R4, R185, 0x1, P2 ;  /* 0x000000b9040f7211 */ /* 0x000fe200010f0eff */
[----:B------:R3:W-:Y:S01]  /*9bf0*/  STG.E.U16 desc[UR30][R2.64], R13 ;  /* 0x0000000d02007986 */ /* 0x0007e2000c10151e */
[C---:B------:R-:W-:Y:S01]  /*9c00*/  LEA R4, R0.reuse, R0, 0x5 ;  /* 0x0000000000047211 */ /* 0x040fe200078e28ff */
[C---:B------:R-:W-:Y:S01]  /*9c10*/  FMUL R218, R229.reuse, R120 ;  /* 0x00000078e5da7220 */ /* 0x040fe20000400000 */
[C---:B------:R-:W-:Y:S01]  /*9c20*/  IMAD R116, R0.reuse, 0x56, RZ ;  /* 0x0000005600747824 */ /* 0x040fe200078e02ff */
[C---:B0-----:R-:W-:Y:S01]  /*9c30*/  LEA R6, P3, R0.reuse, R175, 0x6 ;  /* 0x000000af00067211 */ /* 0x041fe200078630ff */
[----:B------:R-:W-:Y:S01]  /*9c40*/  IMAD R120, R0, 0x58, RZ ;  /* 0x0000005800787824 */ /* 0x000fe200078e02ff */
[-C--:B------:R-:W-:Y:S01]  /*9c50*/  LEA.HI.X.SX32 R9, R56, R185.reuse, 0x1, P1 ;  /* 0x000000b938097211 */ /* 0x080fe200008f0eff */
[----:B------:R-:W-:Y:S01]  /*9c60*/  IMAD R56, R0, 0x46, RZ ;  /* 0x0000004600387824 */ /* 0x000fe200078e02ff */
[----:B------:R-:W-:Y:S01]  /*9c70*/  LEA.HI.X.SX32 R7, R16, R185, 0x1, P3 ;  /* 0x000000b910077211 */ /* 0x000fe200018f0eff */
[----:B------:R-:W-:Y:S01]  /*9c80*/  IMAD R16, R0, 0x23, RZ ;  /* 0x0000002300107824 */ /* 0x000fe200078e02ff */
[-C--:B-1----:R-:W-:Y:S01]  /*9c90*/  IADD3 R10, P2, PT, R90, R175.reuse, RZ ;  /* 0x000000af5a0a7210 */ /* 0x082fe20007f5e0ff */
[----:B------:R0:W-:Y:S01]  /*9ca0*/  STG.E.U16 desc[UR30][R8.64], R136 ;  /* 0x0000008808007986 */ /* 0x0001e2000c10151e */
[----:B---3--:R-:W-:Y:S01]  /*9cb0*/  PRMT R3, R136, 0x7632, R3 ;  /* 0x0000763288037816 */ /* 0x008fe20000000003 */
[C---:B------:R-:W-:Y:S01]  /*9cc0*/  FMUL R48, R229.reuse, R48 ;  /* 0x00000030e5307220 */ /* 0x040fe20000400000 */
[----:B------:R-:W-:Y:S01]  /*9cd0*/  IADD3 R2, P1, PT, R94, R175, RZ ;  /* 0x000000af5e027210 */ /* 0x000fe20007f3e0ff */
[C---:B------:R-:W-:Y:S01]  /*9ce0*/  FMUL R49, R229.reuse, R49 ;  /* 0x00000031e5317220 */ /* 0x040fe20000400000 */
[----:B------:R-:W-:Y:S01]  /*9cf0*/  LEA.HI.X.SX32 R11, R20, R185, 0x1, P2 ;  /* 0x000000b9140b7211 */ /* 0x000fe200010f0eff */
[----:B------:R1:W-:Y:S01]  /*9d00*/  STG.E.U16 desc[UR30][R14.64], R3 ;  /* 0x000000030e007986 */ /* 0x0003e2000c10151e */
[----:B------:R-:W-:Y:S01]  /*9d10*/  PRMT R13, R38, 0x7632, R13 ;  /* 0x00007632260d7816 */ /* 0x000fe2000000000d */
[----:B------:R-:W-:Y:S01]  /*9d20*/  FMUL R222, R229, R124 ;  /* 0x0000007ce5de7220 */ /* 0x000fe20000400000 */
[----:B------:R-:W-:Y:S01]  /*9d30*/  F2FP.BF16.F32.PACK_AB R46, R47, R46 ;  /* 0x0000002e2f2e723e */ /* 0x000fe200000010ff */
[----:B------:R3:W-:Y:S01]  /*9d40*/  STG.E.U16 desc[UR30][R6.64], R36 ;  /* 0x0000002406007986 */ /* 0x0007e2000c10151e */
[----:B------:R-:W-:Y:S01]  /*9d50*/  FMUL R226, R229, R128 ;  /* 0x00000080e5e27220 */ /* 0x000fe20000400000 */
[----:B0-----:R-:W-:Y:S01]  /*9d60*/  IADD3 R8, P3, PT, R56, R175, RZ ;  /* 0x000000af38087210 */ /* 0x001fe20007f7e0ff */
[----:B------:R-:W-:-:S02]  /*9d70*/  IMAD R124, R0, 0x5a, RZ ;  /* 0x0000005a007c7824 */ /* 0x000fc400078e02ff */
[C---:B------:R-:W-:Y:S01]  /*9d80*/  FMUL R50, R229.reuse, R50 ;  /* 0x00000032e5327220 */ /* 0x040fe20000400000 */
[----:B------:R-:W-:Y:S01]  /*9d90*/  IMAD R128, R0, 0x5c, RZ ;  /* 0x0000005c00807824 */ /* 0x000fe200078e02ff */
[-C--:B------:R-:W-:Y:S01]  /*9da0*/  LEA.HI.X.SX32 R9, R16, R185.reuse, 0x1, P3 ;  /* 0x000000b910097211 */ /* 0x080fe200018f0eff */
[----:B------:R-:W-:Y:S01]  /*9db0*/  IMAD R16, R0, 0x29, RZ ;  /* 0x0000002900107824 */ /* 0x000fe200078e02ff */
[----:B-1----:R-:W-:Y:S01]  /*9dc0*/  LEA.HI.X.SX32 R3, R4, R185, 0x1, P1 ;  /* 0x000000b904037211 */ /* 0x002fe200008f0eff */
[----:B------:R-:W-:Y:S01]  /*9dd0*/  IMAD R4, R0, 0x25, RZ ;  /* 0x0000002500047824 */ /* 0x000fe200078e02ff */
[----:B------:R-:W-:Y:S01]  /*9de0*/  IADD3 R14, P2, PT, R92, R175, RZ ;  /* 0x000000af5c0e7210 */ /* 0x000fe20007f5e0ff */
[C---:B------:R-:W-:Y:S01]  /*9df0*/  FMUL R51, R229.reuse, R51 ;  /* 0x00000033e5337220 */ /* 0x040fe20000400000 */
[----:B---3--:R-:W-:Y:S01]  /*9e00*/  PRMT R7, R36, 0x7632, R7 ;  /* 0x0000763224077816 */ /* 0x008fe20000000007 */
[----:B------:R-:W-:Y:S01]  /*9e10*/  IMAD R136, R0, 0x60, RZ ;  /* 0x0000006000887824 */ /* 0x000fe200078e02ff */
[----:B------:R-:W-:Y:S01]  /*9e20*/  IADD3 R6, P1, PT, R88, R175, RZ ;  /* 0x000000af58067210 */ /* 0x000fe20007f3e0ff */
[----:B------:R-:W-:Y:S01]  /*9e30*/  FMUL R52, R229, R52 ;  /* 0x00000034e5347220 */ /* 0x000fe20000400000 */
[----:B------:R-:W-:Y:S01]  /*9e40*/  LEA.HI.X.SX32 R15, R4, R185, 0x1, P2 ;  /* 0x000000b9040f7211 */ /* 0x000fe200010f0eff */
[----:B------:R0:W-:Y:S01]  /*9e50*/  STG.E.U16 desc[UR30][R2.64], R7 ;  /* 0x0000000702007986 */ /* 0x0001e2000c10151e */
[C---:B------:R-:W-:Y:S01]  /*9e60*/  IMAD R4, R0.reuse, 0x27, RZ ;  /* 0x0000002700047824 */ /* 0x040fe200078e02ff */
[----:B------:R-:W-:Y:S01]  /*9e70*/  F2FP.BF16.F32.PACK_AB R48, R49, R48 ;  /* 0x000000303130723e */ /* 0x000fe200000010ff */
[----:B------:R-:W-:Y:S01]  /*9e80*/  FMUL R53, R229, R53 ;  /* 0x00000035e5357220 */ /* 0x000fe20000400000 */
[----:B------:R1:W-:Y:S01]  /*9e90*/  STG.E.U16 desc[UR30][R10.64], R38 ;  /* 0x000000260a007986 */ /* 0x0003e2000c10151e */
[----:B------:R-:W-:Y:S01]  /*9ea0*/  F2FP.BF16.F32.PACK_AB R50, R51, R50 ;  /* 0x000000323332723e */ /* 0x000fe200000010ff */
[----:B------:R-:W-:Y:S01]  /*9eb0*/  IMAD R164, R0, 0x6e, RZ ;  /* 0x0000006e00a47824 */ /* 0x000fe200078e02ff */
[----:B------:R-:W-:Y:S01]  /*9ec0*/  F2FP.BF16.F32.PACK_AB R183, R54, R183 ;  /* 0x000000b736b7723e */ /* 0x000fe200000010ff */
[----:B------:R3:W-:Y:S01]  /*9ed0*/  STG.E.U16 desc[UR30][R8.64], R13 ;  /* 0x0000000d08007986 */ /* 0x0007e2000c10151e */
[----:B------:R-:W-:Y:S01]  /*9ee0*/  F2FP.BF16.F32.PACK_AB R52, R53, R52 ;  /* 0x000000343534723e */ /* 0x000fe200000010ff */
[----:B------:R-:W-:-:S02]  /*9ef0*/  IMAD R20, R0, 0x35, RZ ;  /* 0x0000003500147824 */ /* 0x000fc400078e02ff */
[----:B------:R-:W-:Y:S01]  /*9f00*/  FMUL R138, R229, R57 ;  /* 0x00000039e58a7220 */ /* 0x000fe20000400000 */
[----:B0-----:R-:W-:Y:S01]  /*9f10*/  IADD3 R2, P3, PT, R96, R175, RZ ;  /* 0x000000af60027210 */ /* 0x001fe20007f7e0ff */
        /* <DEDUP_REMOVED lines=8> */
[----:B------:R-:W-:Y:S01]  /*9fa0*/  IMAD R176, R0, 0x74, RZ ;  /* 0x0000007400b07824 */ /* 0x000fe200078e02ff */
[----:B------:R-:W-:Y:S01]  /*9fb0*/  IADD3 R8, P1, PT, R100, R175, RZ ;  /* 0x000000af64087210 */ /* 0x000fe20007f3e0ff */
[----:B------:R-:W-:Y:S01]  /*9fc0*/  IMAD R28, R0, 0x39, RZ ;  /* 0x00000039001c7824 */ /* 0x000fe200078e02ff */
[----:B------:R-:W-:Y:S01]  /*9fd0*/  LEA.HI.X.SX32 R11, R106, R185, 0x1, P2 ;  /* 0x000000b96a0b7211 */ /* 0x000fe200010f0eff */
[----:B------:R1:W-:Y:S01]  /*9fe0*/  STG.E.U16 desc[UR30][R14.64], R9 ;  /* 0x000000090e007986 */ /* 0x0003e2000c10151e */
[----:B------:R-:W-:Y:S01]  /*9ff0*/  PRMT R13, R44, 0x7632, R13 ;  /* 0x000076322c0d7816 */ /* 0x000fe2000000000d */
[----:B------:R-:W-:-:S02]  /*a000*/  IMAD R184, R0, 0x78, RZ ;  /* 0x0000007800b87824 */ /* 0x000fc400078e02ff */
[----:B------:R-:W-:Y:S01]  /*a010*/  FMUL R197, R229, R99 ;  /* 0x00000063e5c57220 */ /* 0x000fe20000400000 */
[----:B------:R3:W-:Y:S01]  /*a020*/  STG.E.U16 desc[UR30][R2.64], R42 ;  /* 0x0000002a02007986 */ /* 0x0007e2000c10151e */
[----:B------:R-:W-:Y:S01]  /*a030*/  IMAD R180, R0, 0x76, RZ ;  /* 0x0000007600b47824 */ /* 0x000fe200078e02ff */
[----:B0-----:R-:W-:Y:S01]  /*a040*/  IADD3 R6, P3, PT, R108, R175, RZ ;  /* 0x000000af6c067210 */ /* 0x001fe20007f7e0ff */
[C---:B------:R-:W-:Y:S01]  /*a050*/  IMAD R236, R0.reuse, 0x7a, RZ ;  /* 0x0000007a00ec7824 */ /* 0x040fe200078e02ff */
[C---:B------:R-:W-:Y:S01]  /*a060*/  LEA R40, R0.reuse, -R0, 0x6 ;  /* 0x8000000000287211 */ /* 0x040fe200078e30ff */
[----:B------:R-:W-:Y:S01]  /*a070*/  IMAD R32, R0, 0x3b, RZ ;  /* 0x0000003b00207824 */ /* 0x000fe200078e02ff */
[-C--:B------:R-:W-:Y:S01]  /*a080*/  LEA.HI.X.SX32 R7, R16, R185.reuse, 0x1, P3 ;  /* 0x000000b910077211 */ /* 0x080fe200018f0eff */
[----:B------:R-:W-:Y:S01]  /*a090*/  IMAD R16, R0, 0x2f, RZ ;  /* 0x0000002f00107824 */ /* 0x000fe200078e02ff */
[----:B-1----:R-:W-:Y:S01]  /*a0a0*/  LEA.HI.X.SX32 R9, R4, R185, 0x1, P1 ;  /* 0x000000b904097211 */ /* 0x002fe200008f0eff */
[----:B------:R-:W-:Y:S01]  /*a0b0*/  IMAD R4, R0, 0x2b, RZ ;  /* 0x0000002b00047824 */ /* 0x000fe200078e02ff */
[-C--:B------:R-:W-:Y:S01]  /*a0c0*/  IADD3 R14, P2, PT, R116, R175.reuse, RZ ;  /* 0x000000af740e7210 */ /* 0x080fe20007f5e0ff */
[----:B------:R-:W-:Y:S01]  /*a0d0*/  IMAD R232, R0, 0x7e, RZ ;  /* 0x0000007e00e87824 */ /* 0x000fe200078e02ff */
[----:B---3--:R-:W-:Y:S01]  /*a0e0*/  PRMT R3, R42, 0x7632, R3 ;  /* 0x000076322a037816 */ /* 0x008fe20000000003 */
[----:B------:R-:W-:Y:S01]  /*a0f0*/  IMAD R36, R0, 0x3d, RZ ;  /* 0x0000003d00247824 */ /* 0x000fe200078e02ff */
[----:B------:R-:W-:Y:S01]  /*a100*/  IADD3 R2, P1, PT, R112, R175, RZ ;  /* 0x000000af70027210 */ /* 0x000fe20007f3e0ff */
[----:B------:R-:W-:Y:S01]  /*a110*/  IMAD R234, R0, 0x7c, RZ ;  /* 0x0000007c00ea7824 */ /* 0x000fe200078e02ff */
[----:B------:R-:W-:Y:S01]  /*a120*/  LEA.HI.X.SX32 R15, R4, R185, 0x1, P2 ;  /* 0x000000b9040f7211 */ /* 0x000fe200010f0eff */
[----:B------:R0:W-:Y:S01]  /*a130*/  STG.E.U16 desc[UR30][R8.64], R3 ;  /* 0x0000000308007986 */ /* 0x0001e2000c10151e */
[C---:B------:R-:W-:Y:S01]  /*a140*/  IMAD R4, R0.reuse, 0x2d, RZ ;  /* 0x0000002d00047824 */ /* 0x040fe200078e02ff */
[C---:B------:R-:W-:Y:S01]  /*a150*/  SHF.L.U32 R42, R0.reuse, 0x6, RZ ;  /* 0x00000006002a7819 */ /* 0x040fe200000006ff */
[C---:B------:R-:W-:Y:S01]  /*a160*/  IMAD R41, R0.reuse, 0x8a, RZ ;  /* 0x0000008a00297824 */ /* 0x040fe200078e02ff */
[----:B------:R1:W-:Y:S01]  /*a170*/  STG.E.U16 desc[UR30][R10.64], R44 ;  /* 0x0000002c0a007986 */ /* 0x0003e2000c10151e */
[----:B------:R-:W-:-:S02]  /*a180*/  IMAD R43, R0, 0x96, RZ ;  /* 0x00000096002b7824 */ /* 0x000fc400078e02ff */
[C---:B------:R-:W-:Y:S01]  /*a190*/  FMUL R209, R229.reuse, R111 ;  /* 0x0000006fe5d17220 */ /* 0x040fe20000400000 */
[C---:B------:R-:W-:Y:S01]  /*a1a0*/  IMAD R45, R0.reuse, 0x47, RZ ;  /* 0x00000047002d7824 */ /* 0x040fe200078e02ff */
[----:B------:R3:W-:Y:S01]  /*a1b0*/  STG.E.U16 desc[UR30][R6.64], R13 ;  /* 0x0000000d06007986 */ /* 0x0007e2000c10151e */
[C---:B------:R-:W-:Y:S02]  /*a1c0*/  IMAD R57, R0.reuse, 0x9a, RZ ;  /* 0x0000009a00397824 */ /* 0x040fe400078e02ff */
[C---:B------:R-:W-:Y:S01]  /*a1d0*/  FMUL R220, R229.reuse, R122 ;  /* 0x0000007ae5dc7220 */ /* 0x040fe20000400000 */
[----:B------:R-:W-:Y:S01]  /*a1e0*/  IMAD R98, R0, 0x4d, RZ ;  /* 0x0000004d00627824 */ /* 0x000fe200078e02ff */
        /* <DEDUP_REMOVED lines=11> */
[----:B------:R-:W-:Y:S01]  /*a2a0*/  FMUL R221, R229, R123 ;  /* 0x0000007be5dd7220 */ /* 0x000fe20000400000 */
[----:B------:R-:W-:Y:S01]  /*a2b0*/  LEA.HI.X.SX32 R11, R114, R185, 0x1, P2 ;  /* 0x000000b9720b7211 */ /* 0x000fe200010f0eff */
[----:B------:R1:W-:Y:S01]  /*a2c0*/  STG.E.U16 desc[UR30][R14.64], R7 ;  /* 0x000000070e007986 */ /* 0x0003e2000c10151e */
[----:B------:R-:W-:Y:S01]  /*a2d0*/  PRMT R13, R50, 0x7632, R13 ;  /* 0x00007632320d7816 */ /* 0x000fe2000000000d */
[C---:B------:R-:W-:Y:S01]  /*a2e0*/  IMAD R122, R0.reuse, 0x59, RZ ;  /* 0x00000059007a7824 */ /* 0x040fe200078e02ff */
[C---:B------:R-:W-:Y:S01]  /*a2f0*/  LEA R44, R0.reuse, R0, 0x6 ;  /* 0x00000000002c7211 */ /* 0x040fe200078e30ff */
[----:B------:R3:W-:Y:S01]  /*a300*/  STG.E.U16 desc[UR30][R8.64], R48 ;  /* 0x0000003008007986 */ /* 0x0007e2000c10151e */
[----:B------:R-:W-:Y:S01]  /*a310*/  IMAD R123, R0, 0xbe, RZ ;  /* 0x000000be007b7824 */ /* 0x000fe200078e02ff */
[----:B0-----:R-:W-:Y:S01]  /*a320*/  IADD3 R2, P3, PT, R132, R175, RZ ;  /* 0x000000af84027210 */ /* 0x001fe20007f7e0ff */
[----:B------:R-:W-:-:S02]  /*a330*/  IMAD R134, R0, 0x5f, RZ ;  /* 0x0000005f00867824 */ /* 0x000fc400078e02ff */
[----:B------:R-:W-:Y:S01]  /*a340*/  FMUL R58, R229, R58 ;  /* 0x0000003ae53a7220 */ /* 0x000fe20000400000 */
        /* <DEDUP_REMOVED lines=15> */
[C---:B------:R-:W-:Y:S01]  /*a440*/  FMUL R59, R229.reuse, R59 ;  /* 0x0000003be53b7220 */ /* 0x040fe20000400000 */
[----:B------:R1:W-:Y:S01]  /*a450*/  STG.E.U16 desc[UR30][R10.64], R50 ;  /* 0x000000320a007986 */ /* 0x0003e2000c10151e */
[C---:B------:R-:W-:Y:S02]  /*a460*/  IMAD R170, R0.reuse, 0x71, RZ ;  /* 0x0000007100aa7824 */ /* 0x040fe400078e02ff */
[C---:B------:R-:W-:Y:S01]  /*a470*/  FMUL R60, R229.reuse, R60 ;  /* 0x0000003ce53c7220 */ /* 0x040fe20000400000 */
[C---:B------:R-:W-:Y:S01]  /*a480*/  IMAD R171, R0.reuse, 0xee, RZ ;  /* 0x000000ee00ab7824 */ /* 0x040fe200078e02ff */
[----:B------:R3:W-:Y:S01]  /*a490*/  STG.E.U16 desc[UR30][R2.64], R13 ;  /* 0x0000000d02007986 */ /* 0x0007e2000c10151e */
[C---:B------:R-:W-:Y:S02]  /*a4a0*/  IMAD R182, R0.reuse, 0x77, RZ ;  /* 0x0000007700b67824 */ /* 0x040fe400078e02ff */
[C---:B------:R-:W-:Y:S01]  /*a4b0*/  FMUL R61, R229.reuse, R61 ;  /* 0x0000003de53d7220 */ /* 0x040fe20000400000 */
[----:B------:R-:W-:Y:S01]  /*a4c0*/  IMAD R242, R0, 0xfa, RZ ;  /* 0x000000fa00f27824 */ /* 0x000fe200078e02ff */
[----:B0-----:R-:W-:Y:S01]  /*a4d0*/  IADD3 R6, P3, PT, R144, R175, RZ ;  /* 0x000000af90067210 */ /* 0x001fe20007f7e0ff */
[C---:B------:R-:W-:Y:S01]  /*a4e0*/  FMUL R62, R229.reuse, R62 ;  /* 0x0000003ee53e7220 */ /* 0x040fe20000400000 */
[----:B------:R-:W-:Y:S01]  /*a4f0*/  LEA.HI.X.SX32 R9, R118, R185, 0x1, P1 ;  /* 0x000000b976097211 */ /* 0x000fe200008f0eff */
[C---:B------:R-:W-:Y:S01]  /*a500*/  FMUL R63, R229.reuse, R63 ;  /* 0x0000003fe53f7220 */ /* 0x040fe20000400000 */
[----:B-1----:R-:W-:Y:S01]  /*a510*/  IADD3 R10, P2, PT, R148, R175, RZ ;  /* 0x000000af940a7210 */ /* 0x002fe20007f5e0ff */
[C---:B------:R-:W-:Y:S01]  /*a520*/  FMUL R64, R229.reuse, R64 ;  /* 0x00000040e5407220 */ /* 0x040fe20000400000 */
[----:B------:R-:W-:Y:S01]  /*a530*/  LEA.HI.X.SX32 R7, R12, R185, 0x1, P3 ;  /* 0x000000b90c077211 */ /* 0x000fe200018f0eff */
[----:B------:R0:W-:Y:S01]  /*a540*/  STG.E.U16 desc[UR30][R8.64], R52 ;  /* 0x0000003408007986 */ /* 0x0001e2000c10151e */
[C---:B---3--:R-:W-:Y:S01]  /*a550*/  IMAD R2, R0.reuse, 0xfe, RZ ;  /* 0x000000fe00027824 */ /* 0x048fe200078e02ff */
[----:B------:R-:W-:Y:S01]  /*a560*/  LEA R3, R0, -R0, 0x7 ;  /* 0x8000000000037211 */ /* 0x000fe200078e38ff */
[C---:B------:R-:W-:Y:S01]  /*a570*/  FMUL R65, R229.reuse, R65 ;  /* 0x00000041e5417220 */ /* 0x040fe20000400000 */
[-C--:B------:R-:W-:Y:S01]  /*a580*/  IADD3 R12, P3, PT, R152, R175.reuse, RZ ;  /* 0x000000af980c7210 */ /* 0x080fe20007f7e0ff */
[----:B------:R1:W-:Y:S01]  /*a590*/  STG.E.U16 desc[UR30][R14.64], R4 ;  /* 0x000000040e007986 */ /* 0x0003e2000c10151e */
[----:B------:R-:W-:Y:S01]  /*a5a0*/  IADD3 R2, P1, PT, R2, R175, RZ ;  /* 0x000000af02027210 */ /* 0x000fe20007f3e0ff */
[----:B------:R-:W-:Y:S01]  /*a5b0*/  FMUL R66, R229, R66 ;  /* 0x00000042e5427220 */ /* 0x000fe20000400000 */
[-C--:B------:R-:W-:Y:S01]  /*a5c0*/  LEA.HI.X.SX32 R11, R16, R185.reuse, 0x1, P2 ;  /* 0x000000b9100b7211 */ /* 0x080fe200010f0eff */
[----:B------:R3:W-:Y:S01]  /*a5d0*/  STG.E.U16 desc[UR30][R6.64], R183 ;  /* 0x000000b706007986 */ /* 0x0007e2000c10151e */
[----:B------:R-:W-:Y:S01]  /*a5e0*/  LEA.HI.X.SX32 R3, R3, R185, 0x1, P1 ;  /* 0x000000b903037211 */ /* 0x000fe200008f0eff */
[C---:B------:R-:W-:Y:S01]  /*a5f0*/  FMUL R67, R229.reuse, R67 ;  /* 0x00000043e5437220 */ /* 0x040fe20000400000 */
[----:B------:R-:W-:Y:S01]  /*a600*/  IADD3 R16, P2, PT, R160, R175, RZ ;  /* 0x000000afa0107210 */ /* 0x000fe20007f5e0ff */
[----:B0-----:R-:W-:Y:S01]  /*a610*/  IMAD R9, R0, 0x8c, RZ ;  /* 0x0000008c00097824 */ /* 0x001fe200078e02ff */
[----:B------:R-:W-:Y:S01]  /*a620*/  LEA.HI.X.SX32 R13, R18, R185, 0x1, P3 ;  /* 0x000000b9120d7211 */ /* 0x000fe200018f0eff */
[----:B------:R-:W-:Y:S01]  /*a630*/  IMAD R52, R0, 0x45, RZ ;  /* 0x0000004500347824 */ /* 0x000fe200078e02ff */
[-C--:B------:R-:W-:Y:S01]  /*a640*/  IADD3 R18, P3, PT, R164, R175.reuse, RZ ;  /* 0x000000afa4127210 */ /* 0x080fe20007f7e0ff */
[----:B-1----:R-:W-:Y:S01]  /*a650*/  IMAD R4, R0, 0x82, RZ ;  /* 0x0000008200047824 */ /* 0x002fe200078e02ff */
[----:B------:R-:W-:Y:S01]  /*a660*/  IADD3 R14, P1, PT, R156, R175, RZ ;  /* 0x000000af9c0e7210 */ /* 0x000fe20007f3e0ff */
[C---:B------:R-:W-:Y:S01]  /*a670*/  FMUL R68, R229.reuse, R68 ;  /* 0x00000044e5447220 */ /* 0x040fe20000400000 */
[-C--:B------:R-:W-:Y:S01]  /*a680*/  LEA.HI.X.SX32 R17, R22, R185.reuse, 0x1, P2 ;  /* 0x000000b916117211 */ /* 0x080fe200010f0eff */
[----:B---3--:R-:W-:Y:S01]  /*a690*/  IMAD R7, R0, 0x8e, RZ ;  /* 0x0000008e00077824 */ /* 0x008fe200078e02ff */
[----:B------:R-:W-:Y:S01]  /*a6a0*/  LEA.HI.X.SX32 R15, R20, R185, 0x1, P1 ;  /* 0x000000b9140f7211 */ /* 0x000fe200008f0eff */
[C---:B------:R-:W-:Y:S01]  /*a6b0*/  FMUL R69, R229.reuse, R69 ;  /* 0x00000045e5457220 */ /* 0x040fe20000400000 */
[-C--:B------:R-:W-:Y:S01]  /*a6c0*/  IADD3 R22, P2, PT, R172, R175.reuse, RZ ;  /* 0x000000afac167210 */ /* 0x080fe20007f5e0ff */
[C---:B------:R-:W-:Y:S01]  /*a6d0*/  FMUL R70, R229.reuse, R70 ;  /* 0x00000046e5467220 */ /* 0x040fe20000400000 */
[----:B------:R-:W-:Y:S01]  /*a6e0*/  IADD3 R20, P1, PT, R168, R175, RZ ;  /* 0x000000afa8147210 */ /* 0x000fe20007f3e0ff */
[C---:B------:R-:W-:Y:S01]  /*a6f0*/  FMUL R71, R229.reuse, R71 ;  /* 0x00000047e5477220 */ /* 0x040fe20000400000 */
[----:B------:R-:W-:Y:S01]  /*a700*/  LEA.HI.X.SX32 R19, R24, R185, 0x1, P3 ;  /* 0x000000b918137211 */ /* 0x000fe200018f0eff */
[C---:B------:R-:W-:Y:S01]  /*a710*/  FMUL R72, R229.reuse, R72 ;  /* 0x00000048e5487220 */ /* 0x040fe20000400000 */
[----:B------:R-:W-:Y:S01]  /*a720*/  IADD3 R24, P3, PT, R176, R175, RZ ;  /* 0x000000afb0187210 */ /* 0x000fe20007f7e0ff */
[C---:B------:R-:W-:Y:S01]  /*a730*/  FMUL R73, R229.reuse, R73 ;  /* 0x00000049e5497220 */ /* 0x040fe20000400000 */
[-C--:B------:R-:W-:Y:S01]  /*a740*/  LEA.HI.X.SX32 R23, R28, R185.reuse, 0x1, P2 ;  /* 0x000000b91c177211 */ /* 0x080fe200010f0eff */
[C---:B------:R-:W-:Y:S01]  /*a750*/  FMUL R74, R229.reuse, R74 ;  /* 0x0000004ae54a7220 */ /* 0x040fe20000400000 */
        /* <DEDUP_REMOVED lines=22> */
[----:B------:R-:W-:Y:S01]  /*a8c0*/  LEA R36, P3, R0, R175, 0x7 ;  /* 0x000000af00247211 */ /* 0x000fe200078638ff */
[C---:B------:R-:W-:Y:S01]  /*a8d0*/  FMUL R86, R229.reuse, R86 ;  /* 0x00000056e5567220 */ /* 0x040fe20000400000 */
[----:B------:R-:W-:Y:S01]  /*a8e0*/  LEA.HI.X.SX32 R35, R40, R185, 0x1, P2 ;  /* 0x000000b928237211 */ /* 0x000fe200010f0eff */
[----:B------:R-:W-:Y:S01]  /*a8f0*/  FMUL R87, R229, R87 ;  /* 0x00000057e5577220 */ /* 0x000fe20000400000 */
[----:B------:R-:W-:Y:S01]  /*a900*/  LEA.HI.X.SX32 R33, R5, R185, 0x1, P1 ;  /* 0x000000b905217211 */ /* 0x000fe200008f0eff */
[----:B------:R-:W-:Y:S01]  /*a910*/  FMUL R187, R229, R89 ;  /* 0x00000059e5bb7220 */ /* 0x000fe20000400000 */
[----:B------:R-:W-:Y:S01]  /*a920*/  IADD3 R40, P2, PT, R41, R175, RZ ;  /* 0x000000af29287210 */ /* 0x000fe20007f5e0ff */
[C---:B------:R-:W-:Y:S01]  /*a930*/  FMUL R189, R229.reuse, R91 ;  /* 0x0000005be5bd7220 */ /* 0x040fe20000400000 */
[----:B------:R-:W-:Y:S01]  /*a940*/  LEA.HI.X.SX32 R37, R42, R185, 0x1, P3 ;  /* 0x000000b92a257211 */ /* 0x000fe200018f0eff */
[C---:B------:R-:W-:Y:S01]  /*a950*/  FMUL R191, R229.reuse, R93 ;  /* 0x0000005de5bf7220 */ /* 0x040fe20000400000 */
[----:B------:R-:W-:Y:S01]  /*a960*/  LEA.HI.X.SX32 R5, R44, R185, 0x1, P4 ;  /* 0x000000b92c057211 */ /* 0x000fe200020f0eff */
[----:B------:R-:W-:Y:S01]  /*a970*/  FMUL R193, R229, R95 ;  /* 0x0000005fe5c17220 */ /* 0x000fe20000400000 */
[----:B------:R-:W-:Y:S01]  /*a980*/  IADD3 R42, P3, PT, R9, R175, RZ ;  /* 0x000000af092a7210 */ /* 0x000fe20007f7e0ff */
[----:B------:R-:W-:Y:S01]  /*a990*/  FMUL R195, R229, R97 ;  /* 0x00000061e5c37220 */ /* 0x000fe20000400000 */
[----:B------:R-:W-:Y:S01]  /*a9a0*/  IADD3 R44, P4, PT, R7, R175, RZ ;  /* 0x000000af072c7210 */ /* 0x000fe20007f9e0ff */
[C---:B------:R-:W-:Y:S01]  /*a9b0*/  FMUL R199, R229.reuse, R101 ;  /* 0x00000065e5c77220 */ /* 0x040fe20000400000 */
[----:B------:R-:W-:Y:S01]  /*a9c0*/  LEA.HI.X.SX32 R41, R52, R185, 0x1, P2 ;  /* 0x000000b934297211 */ /* 0x000fe200010f0eff */
[----:B------:R-:W-:Y:S01]  /*a9d0*/  FMUL R201, R229, R103 ;  /* 0x00000067e5c97220 */ /* 0x000fe20000400000 */
[----:B------:R-:W-:Y:S01]  /*a9e0*/  IADD3 R52, P2, PT, R43, R175, RZ ;  /* 0x000000af2b347210 */ /* 0x000fe20007f5e0ff */
[C---:B------:R-:W-:Y:S01]  /*a9f0*/  FMUL R203, R229.reuse, R105 ;  /* 0x00000069e5cb7220 */ /* 0x040fe20000400000 */
[----:B------:R-:W-:Y:S01]  /*aa00*/  LEA.HI.X.SX32 R43, R56, R185, 0x1, P3 ;  /* 0x000000b9382b7211 */ /* 0x000fe200018f0eff */
[----:B------:R-:W-:Y:S01]  /*aa10*/  FMUL R205, R229, R107 ;  /* 0x0000006be5cd7220 */ /* 0x000fe20000400000 */
[----:B------:R-:W-:Y:S01]  /*aa20*/  LEA.HI.X.SX32 R45, R45, R185, 0x1, P4 ;  /* 0x000000b92d2d7211 */ /* 0x000fe200020f0eff */
[----:B------:R-:W-:Y:S01]  /*aa30*/  FMUL R207, R229, R109 ;  /* 0x0000006de5cf7220 */ /* 0x000fe20000400000 */
[----:B------:R-:W-:Y:S01]  /*aa40*/  IADD3 R56, P4, PT, R57, R175, RZ ;  /* 0x000000af39387210 */ /* 0x000fe20007f9e0ff */
[C---:B------:R-:W-:Y:S01]  /*aa50*/  FMUL R211, R229.reuse, R113 ;  /* 0x00000071e5d37220 */ /* 0x040fe20000400000 */
[C---:B------:R-:W-:Y:S01]  /*aa60*/  FMUL R213, R229.reuse, R115 ;  /* 0x00000073e5d57220 */ /* 0x040fe20000400000 */
[C---:B------:R-:W-:Y:S01]  /*aa70*/  FMUL R215, R229.reuse, R117 ;  /* 0x00000075e5d77220 */ /* 0x040fe20000400000 */
        /* <DEDUP_REMOVED lines=11> */
[----:B------:R-:W-:Y:S01]  /*ab30*/  FMUL R229, R229, R131 ;  /* 0x00000083e5e57220 */ /* 0x000fe20000400000 */
[----:B------:R-:W-:Y:S01]  /*ab40*/  LEA.HI.X.SX32 R111, R122, R185, 0x1, P4 ;  /* 0x000000b97a6f7211 */ /* 0x000fe200020f0eff */
[C---:B------:R-:W-:Y:S01]  /*ab50*/  IMAD R6, R0.reuse, 0x84, RZ ;  /* 0x0000008400067824 */ /* 0x040fe200078e02ff */
[----:B------:R-:W-:Y:S01]  /*ab60*/  IADD3 R122, P4, PT, R123, R175, RZ ;  /* 0x000000af7b7a7210 */ /* 0x000fe20007f9e0ff */
[----:B------:R-:W-:Y:S01]  /*ab70*/  IMAD R48, R0, 0x43, RZ ;  /* 0x0000004300307824 */ /* 0x000fe200078e02ff */
[----:B------:R-:W-:Y:S01]  /*ab80*/  F2FP.BF16.F32.PACK_AB R231, R138, R231 ;  /* 0x000000e78ae7723e */ /* 0x000fe200000010ff */
[----:B------:R-:W-:Y:S01]  /*ab90*/  IMAD R8, R0, 0x86, RZ ;  /* 0x0000008600087824 */ /* 0x000fe200078e02ff */
[----:B------:R-:W-:Y:S01]  /*aba0*/  LEA.HI.X.SX32 R123, R134, R185, 0x1, P4 ;  /* 0x000000b9867b7211 */ /* 0x000fe200020f0eff */
[C---:B------:R-:W-:Y:S01]  /*abb0*/  IMAD R38, R0.reuse, 0x88, RZ ;  /* 0x0000008800267824 */ /* 0x040fe200078e02ff */
[----:B------:R-:W-:Y:S01]  /*abc0*/  IADD3 R134, P4, PT, R135, R175, RZ ;  /* 0x000000af87867210 */ /* 0x000fe20007f9e0ff */
[C---:B------:R-:W-:Y:S01]  /*abd0*/  IMAD R46, R0.reuse, 0x90, RZ ;  /* 0x00000090002e7824 */ /* 0x040fe200078e02ff */
[----:B------:R-:W-:Y:S01]  /*abe0*/  PRMT R233, R183, 0x7632, R233 ;  /* 0x00007632b7e97816 */ /* 0x000fe200000000e9 */
[----:B------:R-:W-:Y:S01]  /*abf0*/  IMAD R49, R0, 0x49, RZ ;  /* 0x0000004900317824 */ /* 0x000fe200078e02ff */
[----:B------:R-:W-:Y:S01]  /*ac00*/  LEA.HI.X.SX32 R135, R146, R185, 0x1, P4 ;  /* 0x000000b992877211 */ /* 0x000fe200020f0eff */
[C---:B------:R-:W-:Y:S01]  /*ac10*/  IMAD R39, R0.reuse, 0x92, RZ ;  /* 0x0000009200277824 */ /* 0x040fe200078e02ff */
[----:B------:R-:W-:Y:S01]  /*ac20*/  IADD3 R146, P4, PT, R147, R175, RZ ;  /* 0x000000af93927210 */ /* 0x000fe20007f9e0ff */
[C---:B------:R-:W-:Y:S01]  /*ac30*/  IMAD R50, R0.reuse, 0x94, RZ ;  /* 0x0000009400327824 */ /* 0x040fe200078e02ff */
[----:B------:R-:W-:Y:S01]  /*ac40*/  F2FP.BF16.F32.PACK_AB R58, R59, R58 ;  /* 0x0000003a3b3a723e */ /* 0x000fe200000010ff */
        /* <DEDUP_REMOVED lines=11> */
[----:B------:R0:W-:Y:S01]  /*ad00*/  STG.E.U16 desc[UR30][R10.64], R233 ;  /* 0x000000e90a007986 */ /* 0x0001e2000c10151e */
[----:B------:R-:W-:Y:S01]  /*ad10*/  IMAD R106, R0, 0x51, RZ ;  /* 0x00000051006a7824 */ /* 0x000fe200078e02ff */
[----:B------:R-:W-:Y:S01]  /*ad20*/  LEA.HI.X.SX32 R171, R182, R185, 0x1, P4 ;  /* 0x000000b9b6ab7211 */ /* 0x000fe200020f0eff */
[----:B------:R-:W-:Y:S01]  /*ad30*/  IMAD R95, R0, 0xa2, RZ ;  /* 0x000000a2005f7824 */ /* 0x000fe200078e02ff */
[-C--:B------:R-:W-:Y:S01]  /*ad40*/  IADD3 R182, P4, PT, R242, R175.reuse, RZ ;  /* 0x000000aff2b67210 */ /* 0x080fe20007f9e0ff */
[C---:B------:R-:W-:Y:S01]  /*ad50*/  IMAD R97, R0.reuse, 0xa4, RZ ;  /* 0x000000a400617824 */ /* 0x040fe200078e02ff */
[----:B------:R-:W-:Y:S01]  /*ad60*/  F2FP.BF16.F32.PACK_AB R62, R63, R62 ;  /* 0x0000003e3f3e723e */ /* 0x000fe200000010ff */
[C---:B------:R-:W-:Y:S01]  /*ad70*/  IMAD R101, R0.reuse, 0xa8, RZ ;  /* 0x000000a800657824 */ /* 0x040fe200078e02ff */
[----:B------:R1:W-:Y:S01]  /*ad80*/  STG.E.U16 desc[UR30][R12.64], R231 ;  /* 0x000000e70c007986 */ /* 0x0003e2000c10151e */
[C---:B------:R-:W-:Y:S01]  /*ad90*/  IMAD R114, R0.reuse, 0x55, RZ ;  /* 0x0000005500727824 */ /* 0x040fe200078e02ff */
[----:B------:R-:W-:Y:S01]  /*ada0*/  F2FP.BF16.F32.PACK_AB R64, R65, R64 ;  /* 0x000000404140723e */ /* 0x000fe200000010ff */
[----:B------:R-:W-:Y:S01]  /*adb0*/  IMAD R103, R0, 0xaa, RZ ;  /* 0x000000aa00677824 */ /* 0x000fe200078e02ff */
[----:B0-----:R-:W-:Y:S01]  /*adc0*/  PRMT R11, R58, 0x7632, R11 ;  /* 0x000076323a0b7816 */ /* 0x001fe2000000000b */
[----:B------:R-:W-:Y:S01]  /*add0*/  IMAD R105, R0, 0xac, RZ ;  /* 0x000000ac00697824 */ /* 0x000fe200078e02ff */
[----:B------:R-:W-:Y:S01]  /*ade0*/  PRMT R10, R60, 0x7632, R10 ;  /* 0x000076323c0a7816 */ /* 0x000fe2000000000a */
[C---:B------:R-:W-:Y:S01]  /*adf0*/  IMAD R118, R0.reuse, 0x57, RZ ;  /* 0x0000005700767824 */ /* 0x040fe200078e02ff */
[----:B------:R-:W-:Y:S01]  /*ae00*/  F2FP.BF16.F32.PACK_AB R66, R67, R66 ;  /* 0x000000424342723e */ /* 0x000fe200000010ff */
[C---:B------:R-:W-:Y:S01]  /*ae10*/  IMAD R107, R0.reuse, 0xae, RZ ;  /* 0x000000ae006b7824 */ /* 0x040fe200078e02ff */
[----:B------:R-:W-:Y:S01]  /*ae20*/  F2FP.BF16.F32.PACK_AB R68, R69, R68 ;  /* 0x000000444544723e */ /* 0x000fe200000010ff */
[----:B------:R-:W-:Y:S01]  /*ae30*/  IMAD R109, R0, 0xb0, RZ ;  /* 0x000000b0006d7824 */ /* 0x000fe200078e02ff */
[----:B-1----:R-:W-:Y:S01]  /*ae40*/  PRMT R13, R62, 0x7632, R13 ;  /* 0x000076323e0d7816 */ /* 0x002fe2000000000d */
[----:B------:R-:W-:Y:S01]  /*ae50*/  IMAD R113, R0, 0xb4, RZ ;  /* 0x000000b400717824 */ /* 0x000fe200078e02ff */
[-C--:B------:R-:W-:Y:S01]  /*ae60*/  IADD3 R6, P5, PT, R6, R175.reuse, RZ ;  /* 0x000000af06067210 */ /* 0x080fe20007fbe0ff */
[----:B------:R-:W-:Y:S01]  /*ae70*/  IMAD R126, R0, 0x5b, RZ ;  /* 0x0000005b007e7824 */ /* 0x000fe200078e02ff */
[-C--:B------:R-:W-:Y:S01]  /*ae80*/  IADD3 R8, P6, PT, R8, R175.reuse, RZ ;  /* 0x000000af08087210 */ /* 0x080fe20007fde0ff */
[C---:B------:R-:W-:Y:S01]  /*ae90*/  IMAD R115, R0.reuse, 0xb6, RZ ;  /* 0x000000b600737824 */ /* 0x040fe200078e02ff */
[----:B------:R-:W-:Y:S01]  /*aea0*/  F2FP.BF16.F32.PACK_AB R70, R71, R70 ;  /* 0x000000464746723e */ /* 0x000fe200000010ff */
[----:B------:R-:W-:Y:S01]  /*aeb0*/  IMAD R117, R0, 0xb8, RZ ;  /* 0x000000b800757824 */ /* 0x000fe200078e02ff */
[----:B------:R-:W-:Y:S01]  /*aec0*/  IADD3 R38, P1, PT, R38, R175, RZ ;  /* 0x000000af26267210 */ /* 0x000fe20007f3e0ff */
[C---:B------:R-:W-:Y:S01]  /*aed0*/  IMAD R130, R0.reuse, 0x5d, RZ ;  /* 0x0000005d00827824 */ /* 0x040fe200078e02ff */
[----:B------:R-:W-:Y:S01]  /*aee0*/  F2FP.BF16.F32.PACK_AB R72, R73, R72 ;  /* 0x000000484948723e */ /* 0x000fe200000010ff */
[----:B------:R-:W-:Y:S01]  /*aef0*/  IMAD R119, R0, 0xba, RZ ;  /* 0x000000ba00777824 */ /* 0x000fe200078e02ff */
[-C--:B------:R-:W-:Y:S01]  /*af00*/  LEA.HI.X.SX32 R7, R94, R185.reuse, 0x1, P5 ;  /* 0x000000b95e077211 */ /* 0x080fe200028f0eff */
[----:B------:R-:W-:Y:S01]  /*af10*/  IMAD R121, R0, 0xbc, RZ ;  /* 0x000000bc00797824 */ /* 0x000fe200078e02ff */
[----:B------:R-:W-:Y:S01]  /*af20*/  LEA.HI.X.SX32 R9, R48, R185, 0x1, P6 ;  /* 0x000000b930097211 */ /* 0x000fe200030f0eff */
[C---:B------:R-:W-:Y:S01]  /*af30*/  IMAD R125, R0.reuse, 0xc0, RZ ;  /* 0x000000c0007d7824 */ /* 0x040fe200078e02ff */
[-C--:B------:R-:W-:Y:S01]  /*af40*/  IADD3 R48, P6, PT, R39, R175.reuse, RZ ;  /* 0x000000af27307210 */ /* 0x080fe20007fde0ff */
[C---:B------:R-:W-:Y:S01]  /*af50*/  IMAD R138, R0.reuse, 0x61, RZ ;  /* 0x00000061008a7824 */ /* 0x040fe200078e02ff */
[----:B------:R-:W-:Y:S01]  /*af60*/  F2FP.BF16.F32.PACK_AB R74, R75, R74 ;  /* 0x0000004a4b4a723e */ /* 0x000fe200000010ff */
[----:B------:R-:W-:Y:S01]  /*af70*/  IMAD R127, R0, 0xc2, RZ ;  /* 0x000000c2007f7824 */ /* 0x000fe200078e02ff */
[----:B------:R-:W-:Y:S01]  /*af80*/  IADD3 R46, P5, PT, R46, R175, RZ ;  /* 0x000000af2e2e7210 */ /* 0x000fe20007fbe0ff */
[----:B------:R-:W-:Y:S01]  /*af90*/  IMAD R129, R0, 0xc4, RZ ;  /* 0x000000c400817824 */ /* 0x000fe200078e02ff */
[----:B------:R-:W-:Y:S01]  /*afa0*/  LEA.HI.X.SX32 R39, R90, R185, 0x1, P1 ;  /* 0x000000b95a277211 */ /* 0x000fe200008f0eff */
[C---:B------:R-:W-:Y:S01]  /*afb0*/  IMAD R142, R0.reuse, 0x63, RZ ;  /* 0x00000063008e7824 */ /* 0x040fe200078e02ff */
[----:B------:R-:W-:Y:S01]  /*afc0*/  F2FP.BF16.F32.PACK_AB R76, R77, R76 ;  /* 0x0000004c4d4c723e */ /* 0x000fe200000010ff */
[----:B------:R-:W-:Y:S01]  /*afd0*/  IMAD R131, R0, 0xc6, RZ ;  /* 0x000000c600837824 */ /* 0x000fe200078e02ff */
[-C--:B------:R-:W-:Y:S01]  /*afe0*/  IADD3 R50, P1, PT, R50, R175.reuse, RZ ;  /* 0x000000af32327210 */ /* 0x080fe20007f3e0ff */
[C---:B------:R-:W-:Y:S01]  /*aff0*/  IMAD R133, R0.reuse, 0xc8, RZ ;  /* 0x000000c800857824 */ /* 0x040fe200078e02ff */
[----:B------:R-:W-:Y:S01]  /*b000*/  F2FP.BF16.F32.PACK_AB R78, R79, R78 ;  /* 0x0000004e4f4e723e */ /* 0x000fe200000010ff */
[----:B------:R-:W-:Y:S01]  /*b010*/  IMAD R137, R0, 0xcc, RZ ;  /* 0x000000cc00897824 */ /* 0x000fe200078e02ff */
[----:B------:R-:W-:Y:S01]  /*b020*/  IADD3 R54, P3, PT, R54, R175, RZ ;  /* 0x000000af36367210 */ /* 0x000fe20007f7e0ff */
[----:B------:R-:W-:Y:S01]  /*b030*/  IMAD R150, R0, 0x67, RZ ;  /* 0x0000006700967824 */ /* 0x000fe200078e02ff */
[-C--:B------:R-:W-:Y:S01]  /*b040*/  LEA.HI.X.SX32 R47, R88, R185.reuse, 0x1, P5 ;  /* 0x000000b9582f7211 */ /* 0x080fe200028f0eff */
[C---:B------:R-:W-:Y:S01]  /*b050*/  IMAD R139, R0.reuse, 0xce, RZ ;  /* 0x000000ce008b7824 */ /* 0x040fe200078e02ff */
[----:B------:R-:W-:Y:S01]  /*b060*/  LEA.HI.X.SX32 R49, R49, R185, 0x1, P6 ;  /* 0x000000b931317211 */ /* 0x000fe200030f0eff */
[C---:B------:R-:W-:Y:S01]  /*b070*/  IMAD R141, R0.reuse, 0xd0, RZ ;  /* 0x000000d0008d7824 */ /* 0x040fe200078e02ff */
[----:B------:R-:W-:Y:S01]  /*b080*/  F2FP.BF16.F32.PACK_AB R80, R81, R80 ;  /* 0x000000505150723e */ /* 0x000fe200000010ff */
        /* <DEDUP_REMOVED lines=15> */
[-C--:B------:R-:W-:Y:S01]  /*b180*/  IADD3 R94, P2, PT, R95, R175.reuse, RZ ;  /* 0x000000af5f5e7210 */ /* 0x080fe20007f5e0ff */
[C---:B------:R-:W-:Y:S01]  /*b190*/  IMAD R155, R0.reuse, 0xde, RZ ;  /* 0x000000de009b7824 */ /* 0x040fe200078e02ff */
[----:B------:R-:W-:Y:S01]  /*b1a0*/  F2FP.BF16.F32.PACK_AB R84, R85, R84 ;  /* 0x000000545554723e */ /* 0x000fe200000010ff */
[C---:B------:R-:W-:Y:S01]  /*b1b0*/  IMAD R157, R0.reuse, 0xe0, RZ ;  /* 0x000000e0009d7824 */ /* 0x040fe200078e02ff */
[----:B------:R-:W-:Y:S01]  /*b1c0*/  IADD3 R96, P3, PT, R97, R175, RZ ;  /* 0x000000af61607210 */ /* 0x000fe20007f7e0ff */
[----:B------:R-:W-:Y:S01]  /*b1d0*/  IMAD R161, R0, 0xe4, RZ ;  /* 0x000000e400a17824 */ /* 0x000fe200078e02ff */
[-C--:B------:R-:W-:Y:S01]  /*b1e0*/  LEA.HI.X.SX32 R89, R100, R185.reuse, 0x1, P5 ;  /* 0x000000b964597211 */ /* 0x080fe200028f0eff */
[----:B------:R-:W-:Y:S01]  /*b1f0*/  IMAD R174, R0, 0x73, RZ ;  /* 0x0000007300ae7824 */ /* 0x000fe200078e02ff */
        /* <DEDUP_REMOVED lines=27> */
[----:B------:R-:W-:Y:S01]  /*b3b0*/  IMAD R0, R0, 0x7d, RZ ;  /* 0x0000007d00007824 */ /* 0x000fe200078e02ff */
[----:B------:R-:W-:Y:S01]  /*b3c0*/  F2FP.BF16.F32.PACK_AB R190, R191, R190 ;  /* 0x000000bebfbe723e */ /* 0x000fe200000010ff */
[----:B------:R-:W0:Y:S01]  /*b3d0*/  LDCU UR4, c[0x0][0x3ec] ;  /* 0x00007d80ff0477ac */ /* 0x000e220008000800 */
[----:B------:R-:W-:-:S02]  /*b3e0*/  IADD3 R112, P5, PT, R113, R175, RZ ;  /* 0x000000af71707210 */ /* 0x000fc40007fbe0ff */
[-C--:B------:R-:W-:Y:S02]  /*b3f0*/  LEA.HI.X.SX32 R183, R0, R185.reuse, 0x1, P4 ;  /* 0x000000b900b77211 */ /* 0x080fe400020f0eff */
[----:B------:R-:W-:Y:S02]  /*b400*/  PRMT R0, R231, 0x7632, R0 ;  /* 0x00007632e7007816 */ /* 0x000fe40000000000 */
[----:B------:R-:W-:Y:S02]  /*b410*/  LEA.HI.X.SX32 R105, R116, R185, 0x1, P1 ;  /* 0x000000b974697211 */ /* 0x000fe400008f0eff */
[----:B------:R-:W-:Y:S01]  /*b420*/  IADD3 R114, P6, PT, R115, R175, RZ ;  /* 0x000000af73727210 */ /* 0x000fe20007fde0ff */
[----:B------:R1:W-:Y:S01]  /*b430*/  STG.E.U16 desc[UR30][R14.64], R0 ;  /* 0x000000000e007986 */ /* 0x0003e2000c10151e */
[----:B------:R-:W-:Y:S02]  /*b440*/  LEA.HI.X.SX32 R107, R118, R185, 0x1, P2 ;  /* 0x000000b9766b7211 */ /* 0x000fe400010f0eff */
[----:B------:R-:W-:Y:S01]  /*b450*/  F2FP.BF16.F32.PACK_AB R192, R193, R192 ;  /* 0x000000c0c1c0723e */ /* 0x000fe200000010ff */
[----:B------:R3:W-:Y:S01]  /*b460*/  STG.E.U16 desc[UR30][R16.64], R58 ;  /* 0x0000003a10007986 */ /* 0x0007e2000c10151e */
[----:B------:R-:W-:-:S02]  /*b470*/  IADD3 R116, P1, PT, R117, R175, RZ ;  /* 0x000000af75747210 */ /* 0x000fc40007f3e0ff */
[----:B------:R-:W-:Y:S01]  /*b480*/  LEA.HI.X.SX32 R109, R120, R185, 0x1, P3 ;  /* 0x000000b9786d7211 */ /* 0x000fe200018f0eff */
[----:B------:R-:W-:Y:S01]  /*b490*/  STG.E.U16 desc[UR30][R18.64], R11 ;  /* 0x0000000b12007986 */ /* 0x000fe2000c10151e */
[-C--:B------:R-:W-:Y:S01]  /*b4a0*/  IADD3 R118, P2, PT, R119, R175.reuse, RZ ;  /* 0x000000af77767210 */ /* 0x080fe20007f5e0ff */
[----:B0-----:R-:W-:Y:S01]  /*b4b0*/  UIMAD UR4, UR17, UR4, URZ ;  /* 0x00000004110472a4 */ /* 0x001fe2000f8e02ff */
[----:B------:R-:W-:Y:S01]  /*b4c0*/  F2FP.BF16.F32.PACK_AB R194, R195, R194 ;  /* 0x000000c2c3c2723e */ /* 0x000fe200000010ff */
[----:B------:R0:W-:Y:S01]  /*b4d0*/  STG.E.U16 desc[UR30][R20.64], R60 ;  /* 0x0000003c14007986 */ /* 0x0001e2000c10151e */
[----:B-1----:R-:W-:Y:S01]  /*b4e0*/  PRMT R15, R64, 0x7632, R15 ;  /* 0x00007632400f7816 */ /* 0x002fe2000000000f */
[----:B------:R-:W-:Y:S01]  /*b4f0*/  USHF.L.U32 UR6, UR4, 0x2, URZ ;  /* 0x0000000204067899 */ /* 0x000fe200080006ff */
[----:B------:R-:W-:Y:S01]  /*b500*/  PRMT R0, R68, 0x7632, R0 ;  /* 0x0000763244007816 */ /* 0x000fe20000000000 */
[----:B------:R1:W-:Y:S01]  /*b510*/  STG.E.U16 desc[UR30][R22.64], R10 ;  /* 0x0000000a16007986 */ /* 0x0003e2000c10151e */
[----:B---3--:R-:W-:Y:S01]  /*b520*/  PRMT R17, R66, 0x7632, R17 ;  /* 0x0000763242117816 */ /* 0x008fe20000000011 */
[----:B------:R-:W-:Y:S01]  /*b530*/  UIMAD.WIDE UR4, UR4, 0x4, URZ ;  /* 0x00000004040478a5 */ /* 0x000fe2000f8e02ff */
[----:B------:R-:W-:Y:S01]  /*b540*/  IADD3 R120, P3, PT, R121, R175, RZ ;  /* 0x000000af79787210 */ /* 0x000fe20007f7e0ff */
[----:B------:R3:W-:Y:S01]  /*b550*/  STG.E.U16 desc[UR30][R24.64], R62 ;  /* 0x0000003e18007986 */ /* 0x0007e2000c10151e */
[----:B------:R-:W-:-:S02]  /*b560*/  LEA.HI.X.SX32 R113, R124, R185, 0x1, P5 ;  /* 0x000000b97c717211 */ /* 0x000fc400028f0eff */
[----:B------:R-:W-:Y:S01]  /*b570*/  LEA.HI.X.SX32 R115, R126, R185, 0x1, P6 ;  /* 0x000000b97e737211 */ /* 0x000fe200030f0eff */
[----:B------:R4:W-:Y:S01]  /*b580*/  STG.E.U16 desc[UR30][R26.64], R13 ;  /* 0x0000000d1a007986 */ /* 0x0009e2000c10151e */
[----:B0-----:R-:W-:Y:S02]  /*b590*/  PRMT R20, R72, 0x7632, R20 ;  /* 0x0000763248147816 */ /* 0x001fe40000000014 */
[----:B------:R-:W-:Y:S01]  /*b5a0*/  F2FP.BF16.F32.PACK_AB R196, R197, R196 ;  /* 0x000000c4c5c4723e */ /* 0x000fe200000010ff */
[----:B------:R0:W-:Y:S01]  /*b5b0*/  STG.E.U16 desc[UR30][R28.64], R64 ;  /* 0x000000401c007986 */ /* 0x0001e2000c10151e */
[----:B-1----:R-:W-:Y:S02]  /*b5c0*/  PRMT R22, R74, 0x7632, R22 ;  /* 0x000076324a167816 */ /* 0x002fe40000000016 */
[----:B------:R-:W-:Y:S01]  /*b5d0*/  IADD3 R124, P5, PT, R125, R175, RZ ;  /* 0x000000af7d7c7210 */ /* 0x000fe20007fbe0ff */
[----:B------:R-:W-:Y:S01]  /*b5e0*/  STG.E.U16 desc[UR30][R30.64], R15 ;  /* 0x0000000f1e007986 */ /* 0x000fe2000c10151e */
[----:B---3--:R-:W-:-:S02]  /*b5f0*/  PRMT R24, R76, 0x7632, R24 ;  /* 0x000076324c187816 */ /* 0x008fc40000000018 */
[----:B------:R-:W-:Y:S01]  /*b600*/  LEA.HI.X.SX32 R117, R128, R185, 0x1, P1 ;  /* 0x000000b980757211 */ /* 0x000fe200008f0eff */
[----:B------:R-:W-:Y:S01]  /*b610*/  STG.E.U16 desc[UR30][R32.64], R66 ;  /* 0x0000004220007986 */ /* 0x000fe2000c10151e */
[----:B----4-:R-:W-:Y:S02]  /*b620*/  PRMT R26, R78, 0x7632, R26 ;  /* 0x000076324e1a7816 */ /* 0x010fe4000000001a */
[----:B------:R-:W-:Y:S01]  /*b630*/  IADD3 R126, P6, PT, R127, R175, RZ ;  /* 0x000000af7f7e7210 */ /* 0x000fe20007fde0ff */
[----:B------:R-:W-:Y:S01]  /*b640*/  STG.E.U16 desc[UR30][R34.64], R17 ;  /* 0x0000001122007986 */ /* 0x000fe2000c10151e */
[----:B0-----:R-:W-:Y:S02]  /*b650*/  PRMT R28, R80, 0x7632, R28 ;  /* 0x00007632501c7816 */ /* 0x001fe4000000001c */
[----:B------:R-:W-:Y:S01]  /*b660*/  LEA.HI.X.SX32 R119, R130, R185, 0x1, P2 ;  /* 0x000000b982777211 */ /* 0x000fe200010f0eff */
[----:B------:R-:W-:Y:S01]  /*b670*/  STG.E.U16 desc[UR30][R36.64], R68 ;  /* 0x0000004424007986 */ /* 0x000fe2000c10151e */
[----:B------:R-:W-:-:S02]  /*b680*/  PRMT R59, R194, 0x7632, R59 ;  /* 0x00007632c23b7816 */ /* 0x000fc4000000003b */
[----:B------:R-:W-:Y:S01]  /*b690*/  F2FP.BF16.F32.PACK_AB R198, R199, R198 ;  /* 0x000000c6c7c6723e */ /* 0x000fe200000010ff */
[----:B------:R0:W-:Y:S01]  /*b6a0*/  STG.E.U16 desc[UR30][R4.64], R0 ;  /* 0x0000000004007986 */ /* 0x0001e2000c10151e */
[----:B------:R-:W-:Y:S02]  /*b6b0*/  IADD3 R128, P1, PT, R129, R175, RZ ;  /* 0x000000af81807210 */ /* 0x000fe40007f3e0ff */
[----:B------:R-:W-:Y:S01]  /*b6c0*/  LEA.HI.X.SX32 R121, R132, R185, 0x1, P3 ;  /* 0x000000b984797211 */ /* 0x000fe200018f0eff */
[----:B------:R1:W-:Y:S01]  /*b6d0*/  STG.E.U16 desc[UR30][R6.64], R70 ;  /* 0x0000004606007986 */ /* 0x0003e2000c10151e */
[----:B------:R-:W-:Y:S02]  /*b6e0*/  IADD3 R130, P2, PT, R131, R175, RZ ;  /* 0x000000af83827210 */ /* 0x000fe40007f5e0ff */
[----:B------:R-:W-:Y:S02]  /*b6f0*/  PRMT R61, R196, 0x7632, R61 ;  /* 0x00007632c43d7816 */ /* 0x000fe4000000003d */
[----:B------:R-:W-:-:S02]  /*b700*/  F2FP.BF16.F32.PACK_AB R200, R201, R200 ;  /* 0x000000c8c9c8723e */ /* 0x000fc400000010ff */
[----:B------:R-:W-:Y:S02]  /*b710*/  IADD3 R132, P3, PT, R133, R175, RZ ;  /* 0x000000af85847210 */ /* 0x000fe40007f7e0ff */
[----:B0-----:R-:W-:Y:S02]  /*b720*/  PRMT R5, R70, 0x7632, R5 ;  /* 0x0000763246057816 */ /* 0x001fe40000000005 */
[-C--:B------:R-:W-:Y:S01]  /*b730*/  LEA.HI.X.SX32 R125, R136, R185.reuse, 0x1, P5 ;  /* 0x000000b9887d7211 */ /* 0x080fe200028f0eff */
[----:B-1----:R-:W0:Y:S01]  /*b740*/  LDC.64 R6, c[0x0][0x3a0] ;  /* 0x0000e800ff067b82 */ /* 0x002e220000000a00 */
[----:B------:R-:W-:Y:S01]  /*b750*/  LEA.HI.X.SX32 R127, R138, R185, 0x1, P6 ;  /* 0x000000b98a7f7211 */ /* 0x000fe200030f0eff */
[----:B------:R-:W-:Y:S01]  /*b760*/  STG.E.U16 desc[UR30][R8.64], R5 ;  /* 0x0000000508007986 */ /* 0x000fe2000c10151e */
[----:B------:R-:W-:Y:S02]  /*b770*/  PRMT R63, R198, 0x7632, R63 ;  /* 0x00007632c63f7816 */ /* 0x000fe4000000003f */
[----:B------:R-:W-:Y:S01]  /*b780*/  F2FP.BF16.F32.PACK_AB R202, R203, R202 ;  /* 0x000000cacbca723e */ /* 0x000fe200000010ff */
[----:B------:R-:W-:Y:S01]  /*b790*/  STG.E.U16 desc[UR30][R38.64], R72 ;  /* 0x0000004826007986 */ /* 0x000fe2000c10151e */
[----:B------:R-:W-:-:S02]  /*b7a0*/  IADD3 R136, P5, PT, R137, R175, RZ ;  /* 0x000000af89887210 */ /* 0x000fc40007fbe0ff */
[----:B------:R-:W-:Y:S01]  /*b7b0*/  LEA.HI.X.SX32 R129, R140, R185, 0x1, P1 ;  /* 0x000000b98c817211 */ /* 0x000fe200008f0eff */
[----:B------:R-:W-:Y:S01]  /*b7c0*/  STG.E.U16 desc[UR30][R40.64], R20 ;  /* 0x0000001428007986 */ /* 0x000fe2000c10151e */
[----:B------:R-:W-:Y:S02]  /*b7d0*/  IADD3 R138, P6, PT, R139, R175, RZ ;  /* 0x000000af8b8a7210 */ /* 0x000fe40007fde0ff */
[----:B------:R-:W-:Y:S01]  /*b7e0*/  LEA.HI.X.SX32 R131, R142, R185, 0x1, P2 ;  /* 0x000000b98e837211 */ /* 0x000fe200010f0eff */
[----:B------:R-:W-:Y:S01]  /*b7f0*/  STG.E.U16 desc[UR30][R42.64], R74 ;  /* 0x0000004a2a007986 */ /* 0x000fe2000c10151e */
[----:B------:R-:W-:Y:S02]  /*b800*/  PRMT R65, R200, 0x7632, R65 ;  /* 0x00007632c8417816 */ /* 0x000fe40000000041 */
[----:B------:R-:W-:Y:S01]  /*b810*/  F2FP.BF16.F32.PACK_AB R204, R205, R204 ;  /* 0x000000cccdcc723e */ /* 0x000fe200000010ff */
[----:B------:R1:W-:Y:S01]  /*b820*/  STG.E.U16 desc[UR30][R44.64], R22 ;  /* 0x000000162c007986 */ /* 0x0003e2000c10151e */
[----:B------:R-:W-:-:S02]  /*b830*/  IADD3 R140, P1, PT, R141, R175, RZ ;  /* 0x000000af8d8c7210 */ /* 0x000fc40007f3e0ff */
[----:B------:R-:W-:Y:S01]  /*b840*/  LEA.HI.X.SX32 R133, R144, R185, 0x1, P3 ;  /* 0x000000b990857211 */ /* 0x000fe200018f0eff */
[----:B------:R3:W-:Y:S01]  /*b850*/  STG.E.U16 desc[UR30][R46.64], R76 ;  /* 0x0000004c2e007986 */ /* 0x0007e2000c10151e */
[-C--:B------:R-:W-:Y:S02]  /*b860*/  IADD3 R142, P2, PT, R143, R175.reuse, RZ ;  /* 0x000000af8f8e7210 */ /* 0x080fe40007f5e0ff */
[----:B------:R-:W-:Y:S01]  /*b870*/  PRMT R67, R202, 0x7632, R67 ;  /* 0x00007632ca437816 */ /* 0x000fe20000000043 */
[----:B------:R4:W-:Y:S01]  /*b880*/  STG.E.U16 desc[UR30][R48.64], R24 ;  /* 0x0000001830007986 */ /* 0x0009e2000c10151e */
[----:B------:R-:W-:Y:S02]  /*b890*/  F2FP.BF16.F32.PACK_AB R206, R207, R206 ;  /* 0x000000cecfce723e */ /* 0x000fe400000010ff */
[----:B------:R-:W-:Y:S01]  /*b8a0*/  IADD3 R144, P3, PT, R145, R175, RZ ;  /* 0x000000af91907210 */ /* 0x000fe20007f7e0ff */
[----:B------:R5:W-:Y:S01]  /*b8b0*/  STG.E.U16 desc[UR30][R50.64], R78 ;  /* 0x0000004e32007986 */ /* 0x000be2000c10151e */
[----:B-1----:R-:W-:-:S02]  /*b8c0*/  PRMT R45, R82, 0x7632, R45 ;  /* 0x00007632522d7816 */ /* 0x002fc4000000002d */
[-C--:B------:R-:W-:Y:S01]  /*b8d0*/  LEA.HI.X.SX32 R137, R148, R185.reuse, 0x1, P5 ;  /* 0x000000b994897211 */ /* 0x080fe200028f0eff */
[----:B------:R1:W-:Y:S01]  /*b8e0*/  STG.E.U16 desc[UR30][R52.64], R26 ;  /* 0x0000001a34007986 */ /* 0x0003e2000c10151e */
[----:B---3--:R-:W-:Y:S02]  /*b8f0*/  PRMT R47, R84, 0x7632, R47 ;  /* 0x00007632542f7816 */ /* 0x008fe4000000002f */
[----:B------:R-:W-:Y:S01]  /*b900*/  LEA.HI.X.SX32 R139, R150, R185, 0x1, P6 ;  /* 0x000000b9968b7211 */ /* 0x000fe200030f0eff */
[----:B------:R3:W-:Y:S01]  /*b910*/  STG.E.U16 desc[UR30][R54.64], R80 ;  /* 0x0000005036007986 */ /* 0x0007e2000c10151e */
[----:B----4-:R-:W-:Y:S02]  /*b920*/  PRMT R49, R86, 0x7632, R49 ;  /* 0x0000763256317816 */ /* 0x010fe40000000031 */
[----:B------:R-:W-:Y:S01]  /*b930*/  PRMT R69, R204, 0x7632, R69 ;  /* 0x00007632cc457816 */ /* 0x000fe20000000045 */
[----:B------:R4:W-:Y:S01]  /*b940*/  STG.E.U16 desc[UR30][R56.64], R28 ;  /* 0x0000001c38007986 */ /* 0x0009e2000c10151e */
[----:B-----5:R-:W-:-:S02]  /*b950*/  PRMT R51, R186, 0x7632, R51 ;  /* 0x00007632ba337816 */ /* 0x020fc40000000033 */
[----:B------:R-:W-:Y:S01]  /*b960*/  F2FP.BF16.F32.PACK_AB R208, R209, R208 ;  /* 0x000000d0d1d0723e */ /* 0x000fe200000010ff */
[----:B------:R5:W-:Y:S01]  /*b970*/  STG.E.U16 desc[UR30][R88.64], R82 ;  /* 0x0000005258007986 */ /* 0x000be2000c10151e */
[----:B-1----:R-:W-:Y:S02]  /*b980*/  PRMT R53, R188, 0x7632, R53 ;  /* 0x00007632bc357816 */ /* 0x002fe40000000035 */
[----:B------:R-:W-:Y:S01]  /*b990*/  IADD3 R148, P5, PT, R149, R175, RZ ;  /* 0x000000af95947210 */ /* 0x000fe20007fbe0ff */
[----:B------:R1:W-:Y:S01]  /*b9a0*/  STG.E.U16 desc[UR30][R90.64], R45 ;  /* 0x0000002d5a007986 */ /* 0x0003e2000c10151e */
[----:B---3--:R-:W-:Y:S02]  /*b9b0*/  PRMT R55, R190, 0x7632, R55 ;  /* 0x00007632be377816 */ /* 0x008fe40000000037 */
[----:B------:R-:W-:Y:S01]  /*b9c0*/  LEA.HI.X.SX32 R141, R152, R185, 0x1, P1 ;  /* 0x000000b9988d7211 */ /* 0x000fe200008f0eff */
[----:B------:R3:W-:Y:S01]  /*b9d0*/  STG.E.U16 desc[UR30][R92.64], R84 ;  /* 0x000000545c007986 */ /* 0x0007e2000c10151e */
[----:B----4-:R-:W-:-:S02]  /*b9e0*/  PRMT R57, R192, 0x7632, R57 ;  /* 0x00007632c0397816 */ /* 0x010fc40000000039 */
[----:B------:R-:W-:Y:S01]  /*b9f0*/  IADD3 R150, P6, PT, R151, R175, RZ ;  /* 0x000000af97967210 */ /* 0x000fe20007fde0ff */
[----:B------:R3:W-:Y:S01]  /*ba00*/  STG.E.U16 desc[UR30][R94.64], R47 ;  /* 0x0000002f5e007986 */ /* 0x0007e2000c10151e */
[----:B------:R-:W-:Y:S02]  /*ba10*/  LEA.HI.X.SX32 R143, R154, R185, 0x1, P2 ;  /* 0x000000b99a8f7211 */ /* 0x000fe400010f0eff */
[----:B------:R-:W-:Y:S01]  /*ba20*/  PRMT R71, R206, 0x7632, R71 ;  /* 0x00007632ce477816 */ /* 0x000fe20000000047 */
[----:B------:R3:W-:Y:S01]  /*ba30*/  STG.E.U16 desc[UR30][R96.64], R86 ;  /* 0x0000005660007986 */ /* 0x0007e2000c10151e */
[----:B------:R-:W-:Y:S02]  /*ba40*/  F2FP.BF16.F32.PACK_AB R210, R211, R210 ;  /* 0x000000d2d3d2723e */ /* 0x000fe400000010ff */
[----:B------:R-:W-:Y:S01]  /*ba50*/  IADD3 R152, P1, PT, R153, R175, RZ ;  /* 0x000000af99987210 */ /* 0x000fe20007f3e0ff */
[----:B------:R3:W-:Y:S01]  /*ba60*/  STG.E.U16 desc[UR30][R98.64], R49 ;  /* 0x0000003162007986 */ /* 0x0007e2000c10151e */
[----:B------:R-:W-:-:S02]  /*ba70*/  LEA.HI.X.SX32 R145, R156, R185, 0x1, P3 ;  /* 0x000000b99c917211 */ /* 0x000fc400018f0eff */
[-C--:B------:R-:W-:Y:S01]  /*ba80*/  IADD3 R154, P2, PT, R155, R175.reuse, RZ ;  /* 0x000000af9b9a7210 */ /* 0x080fe20007f5e0ff */
[----:B------:R3:W-:Y:S01]  /*ba90*/  STG.E.U16 desc[UR30][R100.64], R186 ;  /* 0x000000ba64007986 */ /* 0x0007e2000c10151e */
[----:B------:R-:W-:Y:S02]  /*baa0*/  PRMT R73, R208, 0x7632, R73 ;  /* 0x00007632d0497816 */ /* 0x000fe40000000049 */
[----:B------:R-:W-:Y:S01]  /*bab0*/  F2FP.BF16.F32.PACK_AB R212, R213, R212 ;  /* 0x000000d4d5d4723e */ /* 0x000fe200000010ff */
[----:B------:R3:W-:Y:S01]  /*bac0*/  STG.E.U16 desc[UR30][R102.64], R51 ;  /* 0x0000003366007986 */ /* 0x0007e2000c10151e */
[----:B------:R-:W-:Y:S02]  /*bad0*/  IADD3 R156, P3, PT, R157, R175, RZ ;  /* 0x000000af9d9c7210 */ /* 0x000fe40007f7e0ff */
[-C--:B------:R-:W-:Y:S01]  /*bae0*/  LEA.HI.X.SX32 R149, R160, R185.reuse, 0x1, P5 ;  /* 0x000000b9a0957211 */ /* 0x080fe200028f0eff */
[----:B------:R3:W-:Y:S01]  /*baf0*/  STG.E.U16 desc[UR30][R104.64], R188 ;  /* 0x000000bc68007986 */ /* 0x0007e2000c10151e */
[----:B------:R-:W-:-:S02]  /*bb00*/  LEA.HI.X.SX32 R151, R162, R185, 0x1, P6 ;  /* 0x000000b9a2977211 */ /* 0x000fc400030f0eff */
[----:B------:R-:W-:Y:S01]  /*bb10*/  PRMT R75, R210, 0x7632, R75 ;  /* 0x00007632d24b7816 */ /* 0x000fe2000000004b */
[----:B------:R3:W-:Y:S01]  /*bb20*/  STG.E.U16 desc[UR30][R106.64], R53 ;  /* 0x000000356a007986 */ /* 0x0007e2000c10151e */
[----:B------:R-:W-:Y:S02]  /*bb30*/  F2FP.BF16.F32.PACK_AB R214, R215, R214 ;  /* 0x000000d6d7d6723e */ /* 0x000fe400000010ff */
[----:B------:R-:W-:Y:S01]  /*bb40*/  IADD3 R160, P5, PT, R161, R175, RZ ;  /* 0x000000afa1a07210 */ /* 0x000fe20007fbe0ff */
[----:B------:R3:W-:Y:S01]  /*bb50*/  STG.E.U16 desc[UR30][R108.64], R190 ;  /* 0x000000be6c007986 */ /* 0x0007e2000c10151e */
[----:B------:R-:W-:Y:S02]  /*bb60*/  LEA.HI.X.SX32 R153, R164, R185, 0x1, P1 ;  /* 0x000000b9a4997211 */ /* 0x000fe400008f0eff */
[----:B------:R-:W-:Y:S01]  /*bb70*/  IADD3 R162, P6, PT, R163, R175, RZ ;  /* 0x000000afa3a27210 */ /* 0x000fe20007fde0ff */
        /* <DEDUP_REMOVED lines=10> */
[----:B------:R-:W-:-:S02]  /*bc20*/  PRMT R79, R214, 0x7632, R79 ;  /* 0x00007632d64f7816 */ /* 0x000fc4000000004f */
[----:B------:R-:W-:Y:S01]  /*bc30*/  F2FP.BF16.F32.PACK_AB R218, R219, R218 ;  /* 0x000000dadbda723e */ /* 0x000fe200000010ff */
[----:B------:R3:W-:Y:S01]  /*bc40*/  STG.E.U16 desc[UR30][R118.64], R59 ;  /* 0x0000003b76007986 */ /* 0x0007e2000c10151e */
[----:B------:R-:W-:Y:S02]  /*bc50*/  IADD3 R168, P3, PT, R169, R175, RZ ;  /* 0x000000afa9a87210 */ /* 0x000fe40007f7e0ff */
[----:B------:R-:W-:Y:S01]  /*bc60*/  LEA.HI.X.SX32 R161, R172, R185, 0x1, P5 ;  /* 0x000000b9aca17211 */ /* 0x000fe200028f0eff */
[----:B------:R3:W-:Y:S01]  /*bc70*/  STG.E.U16 desc[UR30][R120.64], R196 ;  /* 0x000000c478007986 */ /* 0x0007e2000c10151e */
[----:B------:R-:W-:Y:S02]  /*bc80*/  IADD3 R172, P5, PT, R173, R175, RZ ;  /* 0x000000afadac7210 */ /* 0x000fe40007fbe0ff */
[----:B------:R-:W-:Y:S01]  /*bc90*/  LEA.HI.X.SX32 R163, R174, R185, 0x1, P6 ;  /* 0x000000b9aea37211 */ /* 0x000fe200030f0eff */
[----:B------:R3:W-:Y:S01]  /*bca0*/  STG.E.U16 desc[UR30][R122.64], R61 ;  /* 0x0000003d7a007986 */ /* 0x0007e2000c10151e */
[----:B------:R-:W-:-:S02]  /*bcb0*/  PRMT R81, R216, 0x7632, R81 ;  /* 0x00007632d8517816 */ /* 0x000fc40000000051 */
[----:B------:R-:W-:Y:S01]  /*bcc0*/  F2FP.BF16.F32.PACK_AB R220, R221, R220 ;  /* 0x000000dcdddc723e */ /* 0x000fe200000010ff */
[----:B------:R3:W-:Y:S01]  /*bcd0*/  STG.E.U16 desc[UR30][R124.64], R198 ;  /* 0x000000c67c007986 */ /* 0x0007e2000c10151e */
[----:B------:R-:W-:Y:S02]  /*bce0*/  LEA.HI.X.SX32 R165, R176, R185, 0x1, P1 ;  /* 0x000000b9b0a57211 */ /* 0x000fe400008f0eff */
[----:B------:R-:W-:Y:S01]  /*bcf0*/  IADD3 R174, P6, PT, R250, R175, RZ ;  /* 0x000000affaae7210 */ /* 0x000fe20007fde0ff */
[----:B------:R3:W-:Y:S01]  /*bd00*/  STG.E.U16 desc[UR30][R126.64], R63 ;  /* 0x0000003f7e007986 */ /* 0x0007e2000c10151e */
[----:B------:R-:W-:Y:S02]  /*bd10*/  LEA.HI.X.SX32 R167, R178, R185, 0x1, P2 ;  /* 0x000000b9b2a77211 */ /* 0x000fe400010f0eff */
[----:B------:R-:W-:Y:S01]  /*bd20*/  PRMT R83, R218, 0x7632, R83 ;  /* 0x00007632da537816 */ /* 0x000fe20000000053 */
[----:B------:R3:W-:Y:S01]  /*bd30*/  STG.E.U16 desc[UR30][R128.64], R200 ;  /* 0x000000c880007986 */ /* 0x0007e2000c10151e */
[----:B------:R-:W-:-:S02]  /*bd40*/  F2FP.BF16.F32.PACK_AB R222, R223, R222 ;  /* 0x000000dedfde723e */ /* 0x000fc400000010ff */
[----:B------:R-:W-:Y:S01]  /*bd50*/  IADD3 R176, P1, PT, R248, R175, RZ ;  /* 0x000000aff8b07210 */ /* 0x000fe20007f3e0ff */
        /* <DEDUP_REMOVED lines=8> */
[-C--:B------:R-:W-:Y:S01]  /*bde0*/  IADD3 R180, P3, PT, R244, R175.reuse, RZ ;  /* 0x000000aff4b47210 */ /* 0x080fe20007f7e0ff */
[----:B------:R3:W-:Y:S01]  /*bdf0*/  STG.E.U16 desc[UR30][R136.64], R204 ;  /* 0x000000cc88007986 */ /* 0x0007e2000c10151e */
[----:B------:R-:W-:Y:S02]  /*be00*/  IADD3 R184, P5, PT, R240, R175, RZ ;  /* 0x000000aff0b87210 */ /* 0x000fe40007fbe0ff */
[----:B------:R-:W-:Y:S01]  /*be10*/  SHF.L.U32 R5, R252, 0x2, RZ ;  /* 0x00000002fc057819 */ /* 0x000fe200000006ff */
[----:B------:R3:W-:Y:S01]  /*be20*/  STG.E.U16 desc[UR30][R138.64], R69 ;  /* 0x000000458a007986 */ /* 0x0007e2000c10151e */
[----:B------:R-:W-:Y:S01]  /*be30*/  LEA.HI.X.SX32 R175, R238, R185, 0x1, P6 ;  /* 0x000000b9eeaf7211 */ /* 0x000fe200030f0eff */
[----:B------:R-:W-:Y:S01]  /*be40*/  IMAD.HI R252, R252, 0x4, RZ ;  /* 0x00000004fcfc7827 */ /* 0x000fe200078e02ff */
[----:B------:R-:W-:Y:S01]  /*be50*/  PRMT R87, R222, 0x7632, R87 ;  /* 0x00007632de577816 */ /* 0x000fe20000000057 */
[----:B------:R3:W-:Y:S01]  /*be60*/  STG.E.U16 desc[UR30][R140.64], R206 ;  /* 0x000000ce8c007986 */ /* 0x0007e2000c10151e */
[----:B------:R-:W-:-:S02]  /*be70*/  F2FP.BF16.F32.PACK_AB R226, R227, R226 ;  /* 0x000000e2e3e2723e */ /* 0x000fc400000010ff */
[-C--:B------:R-:W-:Y:S01]  /*be80*/  LEA.HI.X.SX32 R177, R236, R185.reuse, 0x1, P1 ;  /* 0x000000b9ecb17211 */ /* 0x080fe200008f0eff */
[----:B------:R3:W-:Y:S01]  /*be90*/  STG.E.U16 desc[UR30][R142.64], R71 ;  /* 0x000000478e007986 */ /* 0x0007e2000c10151e */
[-C--:B------:R-:W-:Y:S02]  /*bea0*/  LEA.HI.X.SX32 R179, R242, R185.reuse, 0x1, P2 ;  /* 0x000000b9f2b37211 */ /* 0x080fe400010f0eff */
[----:B-----5:R-:W-:Y:S01]  /*beb0*/  PRMT R89, R224, 0x7632, R89 ;  /* 0x00007632e0597816 */ /* 0x020fe20000000059 */
[----:B------:R3:W-:Y:S01]  /*bec0*/  STG.E.U16 desc[UR30][R144.64], R208 ;  /* 0x000000d090007986 */ /* 0x0007e2000c10151e */
[----:B------:R-:W-:Y:S02]  /*bed0*/  F2FP.BF16.F32.PACK_AB R228, R229, R228 ;  /* 0x000000e4e5e4723e */ /* 0x000fe400000010ff */
[----:B------:R-:W-:Y:S01]  /*bee0*/  LEA.HI.X.SX32 R181, R234, R185, 0x1, P3 ;  /* 0x000000b9eab57211 */ /* 0x000fe200018f0eff */
[----:B------:R3:W-:Y:S01]  /*bef0*/  STG.E.U16 desc[UR30][R146.64], R73 ;  /* 0x0000004992007986 */ /* 0x0007e2000c10151e */
[----:B0-----:R-:W-:-:S02]  /*bf00*/  IADD3 R4, P1, P2, R5, UR6, R6 ;  /* 0x0000000605047c10 */ /* 0x001fc4000fa3e006 */
[----:B-1----:R-:W-:Y:S01]  /*bf10*/  PRMT R91, R226, 0x7632, R91 ;  /* 0x00007632e25b7816 */ /* 0x002fe2000000005b */
[----:B------:R3:W-:Y:S01]  /*bf20*/  STG.E.U16 desc[UR30][R148.64], R210 ;  /* 0x000000d294007986 */ /* 0x0007e2000c10151e */
[----:B------:R-:W-:Y:S02]  /*bf30*/  LEA.HI.X.SX32 R185, R232, R185, 0x1, P5 ;  /* 0x000000b9e8b97211 */ /* 0x000fe400028f0eff */
[----:B------:R-:W-:Y:S01]  /*bf40*/  PRMT R0, R228, 0x7632, R0 ;  /* 0x00007632e4007816 */ /* 0x000fe20000000000 */
[----:B------:R3:W-:Y:S01]  /*bf50*/  STG.E.U16 desc[UR30][R150.64], R75 ;  /* 0x0000004b96007986 */ /* 0x0007e2000c10151e */
[----:B------:R-:W-:-:S03]  /*bf60*/  IADD3.X R5, PT, PT, R252, UR5, R7, P1, P2 ;  /* 0x00000005fc057c10 */ /* 0x000fc60008fe4407 */
[----:B------:R3:W-:Y:S04]  /*bf70*/  STG.E.U16 desc[UR30][R152.64], R212 ;  /* 0x000000d498007986 */ /* 0x0007e8000c10151e */
        /* <DEDUP_REMOVED lines=17> */
[----:B------:R3:W-:Y:S01]  /*c090*/  STG.E desc[UR30][R4.64], R230 ;  /* 0x000000e604007986 */ /* 0x0007e2000c10191e */
[----:B--2---:R-:W-:Y:S06]  /*c0a0*/  BAR.SYNC.DEFER_BLOCKING 0x0 ;  /* 0x0000000000007b1d */ /* 0x004fec0000010000 */
[----:B------:R-:W-:Y:S05]  /*c0b0*/  @P0 BRA `(.L_x_20) ;  /* 0x0000000000a00947 */ /* 0x000fea0003800000 */
[----:B------:R-:W0:Y:S01]  /*c0c0*/  S2UR UR5, SR_CgaCtaId ;  /* 0x00000000000579c3 */ /* 0x000e220000008800 */
[----:B------:R-:W-:Y:S01]  /*c0d0*/  NOP ;  /* 0x0000000000007918 */ /* 0x000fe20000000000 */
[----:B------:R-:W-:Y:S01]  /*c0e0*/  UMOV UR4, 0x50 ;  /* 0x0000005000047882 */ /* 0x000fe20000000000 */
[----:B---3--:R-:W-:Y:S01]  /*c0f0*/  MOV R0, UR29 ;  /* 0x0000001d00007c02 */ /* 0x008fe20008000f00 */
[----:B------:R-:W-:Y:S01]  /*c100*/  HFMA2 R7, -RZ, RZ, 0, 5.9604644775390625e-08 ;  /* 0x00000001ff077431 */ /* 0x000fe200000001ff */
[----:B------:R-:W-:Y:S02]  /*c110*/  MOV R3, 0xff ;  /* 0x000000ff00037802 */ /* 0x000fe40000000f00 */
[----:B------:R-:W-:-:S04]  /*c120*/  LOP3.LUT R0, R0, 0xffff, RZ, 0xc0, !PT ;  /* 0x0000ffff00007812 */ /* 0x000fc800078ec0ff */
[----:B------:R-:W-:-:S04]  /*c130*/  SHF.R.U32.HI R0, RZ, 0x5, R0 ;  /* 0x00000005ff007819 */ /* 0x000fc80000011600 */
[----:B------:R-:W-:Y:S02]  /*c140*/  IADD3 R2, PT, PT, R0, 0x10, RZ ;  /* 0x0000001000027810 */ /* 0x000fe40007ffe0ff */
[----:B------:R-:W-:Y:S01]  /*c150*/  SHF.L.U32 R0, R3, R0, RZ ;  /* 0x0000000003007219 */ /* 0x000fe200000006ff */
[----:B0-----:R-:W-:Y:S01]  /*c160*/  ULEA UR6, UR5, UR4, 0x18 ;  /* 0x0000000405067291 */ /* 0x001fe2000f8ec0ff */
[----:B------:R-:W-:-:S04]  /*c170*/  SHF.L.U32 R3, R7, R2, RZ ;  /* 0x0000000207037219 */ /* 0x000fc800000006ff */
[----:B------:R-:W-:-:S04]  /*c180*/  LOP3.LUT R0, R3, R0, RZ, 0xfc, !PT ;  /* 0x0000000003007212 */ /* 0x000fc800078efcff */
[----:B------:R-:W0:Y:S01]  /*c190*/  LDS R5, [UR6] ;  /* 0x00000006ff057984 */ /* 0x000e220008000800 */
[C---:B------:R-:W-:Y:S02]  /*c1a0*/  LOP3.LUT R2, R0.reuse, 0xffff, RZ, 0xc0, !PT ;  /* 0x0000ffff00027812 */ /* 0x040fe400078ec0ff */
[----:B0-----:R-:W-:-:S04]  /*c1b0*/  LOP3.LUT R3, R0, 0xffff, R5, 0x80, !PT ;  /* 0x0000ffff00037812 */ /* 0x001fc800078e8005 */
[----:B------:R-:W-:-:S13]  /*c1c0*/  ISETP.NE.AND P0, PT, R3, R2, PT ;  /* 0x000000020300720c */ /* 0x000fda0003f05270 */
[----:B------:R-:W-:Y:S05]  /*c1d0*/  @P0 BRA `(.L_x_21) ;  /* 0x0000000000500947 */ /* 0x000fea0003800000 */
[----:B------:R-:W-:Y:S02]  /*c1e0*/  SHF.R.U32.HI R5, RZ, 0x10, R5 ;  /* 0x00000010ff057819 */ /* 0x000fe40000011605 */
[----:B------:R-:W-:-:S04]  /*c1f0*/  SHF.R.U32.HI R2, RZ, 0x10, R0 ;  /* 0x00000010ff027819 */ /* 0x000fc80000011600 */
[----:B------:R-:W-:-:S04]  /*c200*/  LOP3.LUT R5, R5, R2, RZ, 0xc0, !PT ;  /* 0x0000000205057212 */ /* 0x000fc800078ec0ff */
[----:B------:R-:W-:-:S13]  /*c210*/  ISETP.NE.AND P0, PT, R5, R2, PT ;  /* 0x000000020500720c */ /* 0x000fda0003f05270 */
[----:B------:R-:W-:Y:S05]  /*c220*/  @P0 BRA `(.L_x_22) ;  /* 0x0000000000300947 */ /* 0x000fea0003800000 */
[----:B------:R-:W-:Y:S01]  /*c230*/  R2UR UR4, R0 ;  /* 0x00000000000472ca */ /* 0x000fe200000e0000 */
[----:B------:R-:W-:Y:S01]  /*c240*/  VOTEU.ANY UR5, UPT, PT ;  /* 0x0000000000057886 */ /* 0x000fe200038e0100 */
[----:B------:R-:W0:Y:S01]  /*c250*/  S2R R0, SR_LANEID ;  /* 0x0000000000007919 */ /* 0x000e220000000000 */
[----:B------:R-:W-:-:S10]  /*c260*/  UFLO.U32 UR5, UR5 ;  /* 0x00000005000572bd */ /* 0x000fd400080e0000 */
[----:B------:R-:W-:-:S06]  /*c270*/  ULOP3.LUT UR4, URZ, UR4, URZ, 0x33, !UPT ;  /* 0x00000004ff047292 */ /* 0x000fcc000f8e33ff */
[----:B------:R-:W-:-:S04]  /*c280*/  MOV R2, UR4 ;  /* 0x0000000400027c02 */ /* 0x000fc80008000f00 */
[----:B------:R-:W1:Y:S02]  /*c290*/  REDUX UR7, R2 ;  /* 0x00000000020773c4 */ /* 0x000e640000000000 */
[----:B------:R2:W-:Y:S01]  /*c2a0*/  UTCATOMSWS.AND URZ, UR4 ;  /* 0x0000000400ff79e3 */ /* 0x0005e20008000000 */
[----:B0-----:R-:W-:Y:S02]  /*c2b0*/  ISETP.EQ.U32.AND P0, PT, R0, UR5, PT ;  /* 0x0000000500007c0c */ /* 0x001fe4000bf02070 */
[----:B-1----:R-:W-:-:S11]  /*c2c0*/  MOV R0, UR7 ;  /* 0x0000000700007c02 */ /* 0x002fd60008000f00 */
[----:B------:R2:W-:Y:S01]  /*c2d0*/  @P0 ATOMS.AND RZ, [UR6], R0 ;  /* 0x00000000ffff098c */ /* 0x0005e2000a800006 */
[----:B------:R-:W-:Y:S05]  /*c2e0*/  BRA `(.L_x_20) ;  /* 0x0000000000147947 */ /* 0x000fea0003800000 */
.L_x_22:
[----:B------:R-:W-:-:S07]  /*c2f0*/  MOV R2, 0xc310 ;  /* 0x0000c31000027802 */ /* 0x000fce0000000f00 */
[----:B------:R-:W-:Y:S05]  /*c300*/  CALL.REL.NOINC `($__internal_0_$__cuda_sm10x_tcgen05_guardrail_trap_col_being_dealloced_not_returned_by_alloc) ;  /* 0x0000000000447944 */ /* 0x000fea0003c00000 */
[----:B------:R-:W-:Y:S05]  /*c310*/  BRA `(.L_x_20) ;  /* 0x0000000000087947 */ /* 0x000fea0003800000 */
.L_x_21:
[----:B------:R-:W-:-:S07]  /*c320*/  MOV R2, 0xc340 ;  /* 0x0000c34000027802 */ /* 0x000fce0000000f00 */
[----:B------:R-:W-:Y:S05]  /*c330*/  CALL.REL.NOINC `($__internal_2_$__cuda_sm10x_tcgen05_guardrail_trap_unallocated_columns_being_dealloced) ;  /* 0x0000000000507944 */ /* 0x000fea0003c00000 */
.L_x_20:
[----:B------:R-:W-:Y:S01]  /*c340*/  NOP ;  /* 0x0000000000007918 */ /* 0x000fe20000000000 */
[----:B--2---:R-:W-:Y:S05]  /*c350*/  EXIT ;  /* 0x000000000000794d */ /* 0x004fea0003800000 */
.L_x_8:
[----:B------:R-:W1:Y:S02]  /*c360*/  SYNCS.PHASECHK.TRANS64.TRYWAIT P3, [UR16+0x9000], RZ ;  /* 0x009000ffff0075a7 */ /* 0x000e640008061110 */
[----:B-1----:R-:W-:Y:S05]  /*c370*/  @!P3 BRA `(.L_x_8) ;  /* 0xfffffffc00f8b947 */ /* 0x002fea000383ffff */
[----:B------:R-:W-:Y:S05]  /*c380*/  BRA `(.L_x_7) ;  /* 0xffffff8400547947 */ /* 0x000fea000383ffff */
.L_x_14:
[----:B------:R-:W1:Y:S02]  /*c390*/  SYNCS.PHASECHK.TRANS64.TRYWAIT P2, [UR16+0xb010], RZ ;  /* 0x00b010ffff0075a7 */ /* 0x000e640008041110 */
[----:B-1----:R-:W-:Y:S05]  /*c3a0*/  @!P2 BRA `(.L_x_14) ;  /* 0xfffffffc00f8a947 */ /* 0x002fea000383ffff */
[----:B------:R-:W-:Y:S05]  /*c3b0*/  BRA `(.L_x_23) ;  /* 0xffffffa000187947 */ /* 0x000fea000383ffff */
.L_x_15:
[----:B------:R-:W1:Y:S02]  /*c3c0*/  SYNCS.PHASECHK.TRANS64.TRYWAIT P2, [UR8], R0 ;  /* 0x00000000ff0075a7 */ /* 0x000e640008041108 */
[----:B-1----:R-:W-:Y:S05]  /*c3d0*/  @!P2 BRA `(.L_x_15) ;  /* 0xfffffffc00f8a947 */ /* 0x002fea000383ffff */
[----:B------:R-:W-:Y:S05]  /*c3e0*/  BRA `(.L_x_24) ;  /* 0xffffffa0002c7947 */ /* 0x000fea000383ffff */
.L_x_19:
[----:B------:R-:W0:Y:S02]  /*c3f0*/  SYNCS.PHASECHK.TRANS64.TRYWAIT P4, [UR8], R3 ;  /* 0x00000003ff0075a7 */ /* 0x000e240008081108 */
[----:B0-----:R-:W-:Y:S05]  /*c400*/  @!P4 BRA `(.L_x_19) ;  /* 0xfffffffc00f8c947 */ /* 0x001fea000383ffff */
[----:B------:R-:W-:Y:S05]  /*c410*/  BRA `(.L_x_18) ;  /* 0xffffffb400587947 */ /* 0x000fea000383ffff */
        .weak           $__internal_0_$__cuda_sm10x_tcgen05_guardrail_trap_col_being_dealloced_not_returned_by_alloc
        .type           $__internal_0_$__cuda_sm10x_tcgen05_guardrail_trap_col_being_dealloced_not_returned_by_alloc,@function
        .size           $__internal_0_$__cuda_sm10x_tcgen05_guardrail_trap_col_being_dealloced_not_returned_by_alloc,($__internal_1_$__cuda_sm10x_tcgen05_guardrail_trap_phase_invalid_during_alloc - $__internal_0_$__cuda_sm10x_tcgen05_guardrail_trap_col_being_dealloced_not_returned_by_alloc)
$__internal_0_$__cuda_sm10x_tcgen05_guardrail_trap_col_being_dealloced_not_returned_by_alloc:
[----:B------:R-:W-:Y:S05]  /*c420*/  BPT.TRAP 0x1 ;  /* 0x000000040000795c */ /* 0x000fea0000300000 */
[----:B------:R-:W-:-:S04]  /*c430*/  MOV R3, 0x0 ;  /* 0x0000000000037802 */ /* 0x000fc80000000f00 */
[----:B------:R-:W-:Y:S05]  /*c440*/  RET.REL.NODEC R2 `(attn_fwd) ;  /* 0xffffff3802ec7950 */ /* 0x000fea0003c3ffff */
        .weak           $__internal_1_$__cuda_sm10x_tcgen05_guardrail_trap_phase_invalid_during_alloc
        .type           $__internal_1_$__cuda_sm10x_tcgen05_guardrail_trap_phase_invalid_during_alloc,@function
        .size           $__internal_1_$__cuda_sm10x_tcgen05_guardrail_trap_phase_invalid_during_alloc,($__internal_2_$__cuda_sm10x_tcgen05_guardrail_trap_unallocated_columns_being_dealloced - $__internal_1_$__cuda_sm10x_tcgen05_guardrail_trap_phase_invalid_during_alloc)
$__internal_1_$__cuda_sm10x_tcgen05_guardrail_trap_phase_invalid_during_alloc:
[----:B------:R-:W-:Y:S05]  /*c450*/  BPT.TRAP 0x1 ;  /* 0x000000040000795c */ /* 0x000fea0000300000 */
[----:B------:R-:W-:-:S04]  /*c460*/  HFMA2 R3, -RZ, RZ, 0, 0 ;  /* 0x00000000ff037431 */ /* 0x000fc800000001ff */
[----:B------:R-:W-:Y:S05]  /*c470*/  RET.REL.NODEC R2 `(attn_fwd) ;  /* 0xffffff3802e07950 */ /* 0x000fea0003c3ffff */
        .weak           $__internal_2_$__cuda_sm10x_tcgen05_guardrail_trap_unallocated_columns_being_dealloced
        .type           $__internal_2_$__cuda_sm10x_tcgen05_guardrail_trap_unallocated_columns_being_dealloced,@function
        .size           $__internal_2_$__cuda_sm10x_tcgen05_guardrail_trap_unallocated_columns_being_dealloced,(.L_x_28 - $__internal_2_$__cuda_sm10x_tcgen05_guardrail_trap_unallocated_columns_being_dealloced)
$__internal_2_$__cuda_sm10x_tcgen05_guardrail_trap_unallocated_columns_being_dealloced:
[----:B------:R-:W-:Y:S05]  /*c480*/  BPT.TRAP 0x1 ;  /* 0x000000040000795c */ /* 0x000fea0000300000 */
[----:B------:R-:W-:-:S04]  /*c490*/  MOV R3, 0x0 ;  /* 0x0000000000037802 */ /* 0x000fc80000000f00 */
[----:B------:R-:W-:Y:S05]  /*c4a0*/  RET.REL.NODEC R2 `(attn_fwd) ;  /* 0xffffff3802d47950 */ /* 0x000fea0003c3ffff */
.L_x_25:
[----:B------:R-:W-:-:S00]  /*c4b0*/  BRA `(.L_x_25) ;  /* 0xfffffffc00fc7947 */ /* 0x000fc0000383ffff */
[----:B------:R-:W-:-:S00]  /*c4c0*/  NOP ;  /* 0x0000000000007918 */ /* 0x000fc00000000000 */
        /* <DEDUP_REMOVED lines=11> */
.L_x_28:


//--------------------- .nv.global.init           --------------------------
	.section	.nv.global.init,"aw",@progbits
.nv.global.init:
	.type		_$_str,@object
	.size		_$_str,(.L_3 - _$_str)
_$_str:
        /*0000*/ 	.byte	0x5f, 0x5f, 0x43, 0x55, 0x44, 0x41, 0x5f, 0x46, 0x54, 0x5a, 0x00
.L_3:


//--------------------- .nv.shared.attn_fwd       --------------------------
	.section	.nv.shared.attn_fwd,"aw",@nobits
	.sectionflags	@""
	.align	16
	.zero		1024


//--------------------- .nv.shared.reserved.0     --------------------------
	.section	.nv.shared.reserved.0,"aw",@nobits
	.align	8
	.weak		__nv_reservedSMEM_offset_0_alias
	.size		__nv_reservedSMEM_offset_0_alias, 0, 64
	.other		__nv_reservedSMEM_offset_0_alias,@"STO_CUDA_RESERVED_SHARED STV_DEFAULT"
__nv_reservedSMEM_offset_0_alias:
	.zero		0
.nv.shared.reserved.0:
	.zero		64
	.weak		__nv_reservedSMEM_allocation_phase
	.type		__nv_reservedSMEM_allocation_phase,@object
	.size		__nv_reservedSMEM_allocation_phase,(.L_0 - __nv_reservedSMEM_allocation_phase)
__nv_reservedSMEM_allocation_phase:
	.zero		1
.L_0:
	.zero		7
	.weak		__nv_reservedSMEM_devtool_atexit_pc
	.type		__nv_reservedSMEM_devtool_atexit_pc,@object
	.size		__nv_reservedSMEM_devtool_atexit_pc,(__nv_reservedSMEM_allocation_mask - __nv_reservedSMEM_devtool_atexit_pc)
__nv_reservedSMEM_devtool_atexit_pc:
	.zero		8
	.weak		__nv_reservedSMEM_allocation_mask
	.type		__nv_reservedSMEM_allocation_mask,@object
	.size		__nv_reservedSMEM_allocation_mask,(.L_2 - __nv_reservedSMEM_allocation_mask)
__nv_reservedSMEM_allocation_mask:
	.zero		4
.L_2:


//--------------------- .nv.constant0.attn_fwd    --------------------------
	.section	.nv.constant0.attn_fwd,"a",@progbits
	.sectionflags	@""
	.align	4
.nv.constant0.attn_fwd:
	.zero		1032


//--------------------- SYMBOLS --------------------------

	.type		.nv.reservedSmem.offset0,@object
	.size		.nv.reservedSmem.offset0,0x4
	.type		.nv.reservedSmem.cap,@object
	.size		.nv.reservedSmem.cap,0x4
